//
// Generated by NVIDIA NVVM Compiler
//
// Compiler Build ID: CL-36424714
// Cuda compilation tools, release 13.0, V13.0.88
// Based on NVVM 20.0.0
//

.version 9.0
.target sm_100
.address_size 64

	// .globl	_Z6CR_GPUPfS_S_S_S_i
// _ZZ6CR_GPUPfS_S_S_S_iE3s_A has been demoted
// _ZZ6CR_GPUPfS_S_S_S_iE3s_B has been demoted
// _ZZ6CR_GPUPfS_S_S_S_iE3s_C has been demoted
// _ZZ6CR_GPUPfS_S_S_S_iE3s_D has been demoted

.visible .entry _Z6CR_GPUPfS_S_S_S_i(
	.param .u64 .ptr .align 1 _Z6CR_GPUPfS_S_S_S_i_param_0,
	.param .u64 .ptr .align 1 _Z6CR_GPUPfS_S_S_S_i_param_1,
	.param .u64 .ptr .align 1 _Z6CR_GPUPfS_S_S_S_i_param_2,
	.param .u64 .ptr .align 1 _Z6CR_GPUPfS_S_S_S_i_param_3,
	.param .u64 .ptr .align 1 _Z6CR_GPUPfS_S_S_S_i_param_4,
	.param .u32 _Z6CR_GPUPfS_S_S_S_i_param_5
)
{
	.reg .pred 	%p<20>;
	.reg .b32 	%r<99>;
	.reg .b32 	%f<107>;
	.reg .b64 	%rd<33>;
	// demoted variable
	.shared .align 4 .b8 _ZZ6CR_GPUPfS_S_S_S_iE3s_A[64];
	// demoted variable
	.shared .align 4 .b8 _ZZ6CR_GPUPfS_S_S_S_iE3s_B[64];
	// demoted variable
	.shared .align 4 .b8 _ZZ6CR_GPUPfS_S_S_S_iE3s_C[64];
	// demoted variable
	.shared .align 4 .b8 _ZZ6CR_GPUPfS_S_S_S_iE3s_D[64];
	ld.param.u64 	%rd5, [_Z6CR_GPUPfS_S_S_S_i_param_0];
	ld.param.u64 	%rd6, [_Z6CR_GPUPfS_S_S_S_i_param_1];
	ld.param.u64 	%rd7, [_Z6CR_GPUPfS_S_S_S_i_param_2];
	ld.param.u64 	%rd8, [_Z6CR_GPUPfS_S_S_S_i_param_3];
	ld.param.u64 	%rd9, [_Z6CR_GPUPfS_S_S_S_i_param_4];
	ld.param.u32 	%r24, [_Z6CR_GPUPfS_S_S_S_i_param_5];
	cvta.to.global.u64 	%rd1, %rd9;
	cvta.to.global.u64 	%rd10, %rd8;
	cvta.to.global.u64 	%rd11, %rd7;
	cvta.to.global.u64 	%rd12, %rd6;
	cvta.to.global.u64 	%rd13, %rd5;
	mov.u32 	%r1, %tid.x;
	mov.u32 	%r28, %ctaid.x;
	mul.lo.s32 	%r2, %r24, %r28;
	add.s32 	%r3, %r2, %r1;
	mul.wide.s32 	%rd14, %r3, 4;
	add.s64 	%rd15, %rd13, %rd14;
	ld.global.f32 	%f2, [%rd15];
	shl.b32 	%r29, %r1, 2;
	mov.u32 	%r30, _ZZ6CR_GPUPfS_S_S_S_iE3s_A;
	add.s32 	%r4, %r30, %r29;
	st.shared.f32 	[%r4], %f2;
	add.s64 	%rd16, %rd12, %rd14;
	ld.global.f32 	%f3, [%rd16];
	mov.u32 	%r31, _ZZ6CR_GPUPfS_S_S_S_iE3s_B;
	add.s32 	%r5, %r31, %r29;
	st.shared.f32 	[%r5], %f3;
	add.s64 	%rd17, %rd11, %rd14;
	ld.global.f32 	%f4, [%rd17];
	mov.u32 	%r32, _ZZ6CR_GPUPfS_S_S_S_iE3s_C;
	add.s32 	%r6, %r32, %r29;
	st.shared.f32 	[%r6], %f4;
	add.s64 	%rd18, %rd10, %rd14;
	ld.global.f32 	%f5, [%rd18];
	mov.u32 	%r33, _ZZ6CR_GPUPfS_S_S_S_iE3s_D;
	add.s32 	%r7, %r33, %r29;
	st.shared.f32 	[%r7], %f5;
	bar.sync 	0;
	add.s32 	%r8, %r24, -1;
	cvt.rn.f32.s32 	%f6, %r24;
	setp.lt.s32 	%p1, %r24, 1;
	mul.f32 	%f7, %f6, 0f4B000000;
	selp.f32 	%f8, %f7, %f6, %p1;
	selp.f32 	%f9, 0fC1B80000, 0f00000000, %p1;
	mov.b32 	%r34, %f8;
	add.s32 	%r35, %r34, -1060439283;
	and.b32  	%r36, %r35, -8388608;
	sub.s32 	%r37, %r34, %r36;
	mov.b32 	%f10, %r37;
	cvt.rn.f32.s32 	%f11, %r36;
	fma.rn.f32 	%f12, %f11, 0f34000000, %f9;
	add.f32 	%f13, %f10, 0fBF800000;
	fma.rn.f32 	%f14, %f13, 0f3DC6B27F, 0fBE2C7F30;
	fma.rn.f32 	%f15, %f14, %f13, 0f3E2FCF2A;
	fma.rn.f32 	%f16, %f15, %f13, 0fBE374E43;
	fma.rn.f32 	%f17, %f16, %f13, 0f3E520BF4;
	fma.rn.f32 	%f18, %f17, %f13, 0fBE763C8B;
	fma.rn.f32 	%f19, %f18, %f13, 0f3E93BF99;
	fma.rn.f32 	%f20, %f19, %f13, 0fBEB8AA49;
	fma.rn.f32 	%f21, %f20, %f13, 0f3EF6384A;
	fma.rn.f32 	%f22, %f21, %f13, 0fBF38AA3B;
	mul.f32 	%f23, %f13, %f22;
	mul.f32 	%f24, %f13, %f23;
	fma.rn.f32 	%f25, %f13, 0f3FB8AA3B, %f24;
	add.f32 	%f26, %f12, %f25;
	setp.gt.u32 	%p2, %r34, 2139095039;
	fma.rn.f32 	%f27, %f8, 0f7F800000, 0f7F800000;
	selp.f32 	%f28, %f27, %f26, %p2;
	setp.eq.f32 	%p3, %f8, 0f00000000;
	add.f32 	%f29, %f28, 0fBF800000;
	selp.f32 	%f1, 0fFF800000, %f29, %p3;
	mov.b32 	%r95, 0;
	mov.b32 	%r94, 1;
	mov.b32 	%r93, 2;
$L__BB0_1:
	cvt.rn.f32.u32 	%f30, %r95;
	setp.leu.f32 	%p4, %f1, %f30;
	@%p4 bra 	$L__BB0_8;
	setp.ge.s32 	%p15, %r1, %r8;
	setp.lt.u32 	%p16, %r1, %r94;
	or.pred  	%p17, %p16, %p15;
	@%p17 bra 	$L__BB0_5;
	add.s32 	%r66, %r93, -1;
	and.b32  	%r67, %r66, %r1;
	setp.ne.s32 	%p18, %r67, 0;
	@%p18 bra 	$L__BB0_5;
	ld.shared.f32 	%f67, [%r4];
	sub.s32 	%r68, %r1, %r94;
	shl.b32 	%r69, %r68, 2;
	add.s32 	%r71, %r31, %r69;
	ld.shared.f32 	%f68, [%r71];
	div.rn.f32 	%f69, %f67, %f68;
	ld.shared.f32 	%f70, [%r6];
	shl.b32 	%r72, %r94, 2;
	add.s32 	%r73, %r5, %r72;
	ld.shared.f32 	%f71, [%r73];
	div.rn.f32 	%f72, %f70, %f71;
	add.s32 	%r75, %r30, %r69;
	ld.shared.f32 	%f73, [%r75];
	neg.f32 	%f74, %f73;
	mul.f32 	%f75, %f69, %f74;
	st.shared.f32 	[%r4], %f75;
	ld.shared.f32 	%f76, [%r5];
	add.s32 	%r77, %r32, %r69;
	ld.shared.f32 	%f77, [%r77];
	mul.f32 	%f78, %f69, %f77;
	sub.f32 	%f79, %f76, %f78;
	add.s32 	%r78, %r4, %r72;
	ld.shared.f32 	%f80, [%r78];
	mul.f32 	%f81, %f72, %f80;
	sub.f32 	%f82, %f79, %f81;
	st.shared.f32 	[%r5], %f82;
	add.s32 	%r79, %r6, %r72;
	ld.shared.f32 	%f83, [%r79];
	neg.f32 	%f84, %f83;
	mul.f32 	%f85, %f72, %f84;
	st.shared.f32 	[%r6], %f85;
	ld.shared.f32 	%f86, [%r7];
	add.s32 	%r81, %r33, %r69;
	ld.shared.f32 	%f87, [%r81];
	mul.f32 	%f88, %f69, %f87;
	sub.f32 	%f89, %f86, %f88;
	add.s32 	%r82, %r7, %r72;
	ld.shared.f32 	%f90, [%r82];
	mul.f32 	%f91, %f72, %f90;
	sub.f32 	%f92, %f89, %f91;
	st.shared.f32 	[%r7], %f92;
$L__BB0_5:
	setp.ne.s32 	%p19, %r1, %r8;
	@%p19 bra 	$L__BB0_7;
	ld.shared.f32 	%f93, [%r4];
	sub.s32 	%r83, %r1, %r94;
	shl.b32 	%r84, %r83, 2;
	add.s32 	%r86, %r31, %r84;
	ld.shared.f32 	%f94, [%r86];
	div.rn.f32 	%f95, %f93, %f94;
	add.s32 	%r88, %r30, %r84;
	ld.shared.f32 	%f96, [%r88];
	neg.f32 	%f97, %f96;
	mul.f32 	%f98, %f95, %f97;
	st.shared.f32 	[%r4], %f98;
	ld.shared.f32 	%f99, [%r5];
	add.s32 	%r90, %r32, %r84;
	ld.shared.f32 	%f100, [%r90];
	mul.f32 	%f101, %f95, %f100;
	sub.f32 	%f102, %f99, %f101;
	st.shared.f32 	[%r5], %f102;
	ld.shared.f32 	%f103, [%r7];
	add.s32 	%r92, %r33, %r84;
	ld.shared.f32 	%f104, [%r92];
	mul.f32 	%f105, %f95, %f104;
	sub.f32 	%f106, %f103, %f105;
	st.shared.f32 	[%r7], %f106;
$L__BB0_7:
	add.s32 	%r94, %r94, %r93;
	shl.b32 	%r93, %r93, 1;
	bar.sync 	0;
	add.s32 	%r95, %r95, 1;
	bra.uni 	$L__BB0_1;
$L__BB0_8:
	setp.ne.s32 	%p5, %r1, %r8;
	shr.u32 	%r39, %r24, 31;
	add.s32 	%r40, %r24, %r39;
	shr.s32 	%r15, %r40, 1;
	add.s32 	%r41, %r15, -1;
	setp.ne.s32 	%p6, %r1, %r41;
	and.pred  	%p7, %p6, %p5;
	@%p7 bra 	$L__BB0_10;
	shl.b32 	%r42, %r15, 2;
	add.s32 	%r44, %r31, %r42;
	ld.shared.f32 	%f31, [%r44+-4];
	shl.b32 	%r45, %r24, 2;
	add.s32 	%r46, %r31, %r45;
	ld.shared.f32 	%f32, [%r46+-4];
	mul.f32 	%f33, %f31, %f32;
	add.s32 	%r48, %r32, %r42;
	ld.shared.f32 	%f34, [%r48+-4];
	add.s32 	%r50, %r30, %r45;
	ld.shared.f32 	%f35, [%r50+-4];
	mul.f32 	%f36, %f34, %f35;
	sub.f32 	%f37, %f33, %f36;
	add.s32 	%r52, %r33, %r42;
	ld.shared.f32 	%f38, [%r52+-4];
	mul.f32 	%f39, %f32, %f38;
	add.s32 	%r53, %r33, %r45;
	ld.shared.f32 	%f40, [%r53+-4];
	mul.f32 	%f41, %f34, %f40;
	sub.f32 	%f42, %f39, %f41;
	div.rn.f32 	%f43, %f42, %f37;
	cvt.s64.s32 	%rd19, %r2;
	cvt.s64.s32 	%rd20, %r15;
	add.s64 	%rd21, %rd20, %rd19;
	shl.b64 	%rd22, %rd21, 2;
	add.s64 	%rd23, %rd1, %rd22;
	st.global.f32 	[%rd23+-4], %f43;
	mul.f32 	%f44, %f40, %f31;
	mul.f32 	%f45, %f38, %f35;
	sub.f32 	%f46, %f44, %f45;
	div.rn.f32 	%f47, %f46, %f37;
	cvt.s64.s32 	%rd24, %r24;
	add.s64 	%rd25, %rd19, %rd24;
	shl.b64 	%rd26, %rd25, 2;
	add.s64 	%rd27, %rd1, %rd26;
	st.global.f32 	[%rd27+-4], %f47;
$L__BB0_10:
	bar.sync 	0;
	setp.leu.f32 	%p8, %f1, 0f00000000;
	@%p8 bra 	$L__BB0_18;
	shr.s32 	%r55, %r24, 31;
	shr.u32 	%r56, %r55, 30;
	add.s32 	%r57, %r24, %r56;
	shr.s32 	%r98, %r57, 2;
	add.s64 	%rd2, %rd1, %rd14;
	mul.wide.u32 	%rd29, %r3, 4;
	add.s64 	%rd3, %rd1, %rd29;
	mov.b32 	%r97, 0;
	mov.u32 	%r96, %r24;
$L__BB0_12:
	add.s32 	%r20, %r98, -1;
	shr.u32 	%r58, %r96, 31;
	add.s32 	%r59, %r96, %r58;
	shr.s32 	%r96, %r59, 1;
	setp.ne.s32 	%p9, %r1, %r20;
	mul.wide.s32 	%rd30, %r98, 4;
	add.s64 	%rd4, %rd2, %rd30;
	@%p9 bra 	$L__BB0_14;
	ld.shared.f32 	%f48, [%r7];
	ld.shared.f32 	%f49, [%r6];
	ld.global.f32 	%f50, [%rd4];
	mul.f32 	%f51, %f49, %f50;
	sub.f32 	%f52, %f48, %f51;
	ld.shared.f32 	%f53, [%r5];
	div.rn.f32 	%f54, %f52, %f53;
	st.global.f32 	[%rd2], %f54;
$L__BB0_14:
	setp.ge.s32 	%p10, %r1, %r24;
	add.s32 	%r60, %r96, %r20;
	setp.lt.s32 	%p11, %r1, %r60;
	or.pred  	%p12, %p10, %p11;
	@%p12 bra 	$L__BB0_17;
	rem.s32 	%r61, %r1, %r96;
	setp.ne.s32 	%p13, %r61, 0;
	@%p13 bra 	$L__BB0_17;
	ld.shared.f32 	%f55, [%r7];
	ld.shared.f32 	%f56, [%r4];
	sub.s32 	%r62, %r3, %r98;
	mul.wide.s32 	%rd31, %r62, 4;
	add.s64 	%rd32, %rd1, %rd31;
	ld.global.f32 	%f57, [%rd32];
	mul.f32 	%f58, %f56, %f57;
	sub.f32 	%f59, %f55, %f58;
	ld.shared.f32 	%f60, [%r6];
	ld.global.f32 	%f61, [%rd4];
	mul.f32 	%f62, %f60, %f61;
	sub.f32 	%f63, %f59, %f62;
	ld.shared.f32 	%f64, [%r5];
	div.rn.f32 	%f65, %f63, %f64;
	st.global.f32 	[%rd3], %f65;
$L__BB0_17:
	shr.u32 	%r63, %r98, 31;
	add.s32 	%r64, %r98, %r63;
	shr.s32 	%r98, %r64, 1;
	bar.sync 	0;
	add.s32 	%r97, %r97, 1;
	cvt.rn.f32.u32 	%f66, %r97;
	setp.gt.f32 	%p14, %f1, %f66;
	@%p14 bra 	$L__BB0_12;
$L__BB0_18:
	ret;

}


// ===== COMPILED SASS (sm_100) =====

	.target	sm_100

	.elftype	@"ET_EXEC"


//--------------------- .note.nv.tkinfo           --------------------------
	.section	.note.nv.tkinfo,"",@"SHT_NOTE"
	.sectionflags	@"SHF_NOTE_NV_TKINFO"
	.tkinfo
        /*0018*/ 	.word	0x00000002
        /*0030*/ 	.string	""
        /*0030*/ 	.string	"ptxas"
        /*0030*/ 	.string	"Cuda compilation tools, release 13.0, V13.0.88"
        /*0030*/ 	.string	"Build cuda_13.0.r13.0/compiler.36424714_0"
        /*0030*/ 	.string	"-arch sm_100 -m 64 "



//--------------------- .note.nv.cuinfo           --------------------------
	.section	.note.nv.cuinfo,"",@"SHT_NOTE"
	.sectionflags	@"SHF_NOTE_NV_CUINFO"
        /*0018*/ 	.short	0x0002
        /*001a*/ 	.short	0x0064
        /*001c*/ 	.short	0x0082
	.zero		2


//--------------------- .nv.info                  --------------------------
	.section	.nv.info,"",@"SHT_CUDA_INFO"
	.align	4


	//----- nvinfo : EIATTR_REGCOUNT
	.align		4
        /*0000*/ 	.byte	0x04, 0x2f
        /*0002*/ 	.short	(.L_1 - .L_0)
	.align		4
.L_0:
        /*0004*/ 	.word	index@(_Z6CR_GPUPfS_S_S_S_i)
        /*0008*/ 	.word	0x00000020


	//----- nvinfo : EIATTR_FRAME_SIZE
	.align		4
.L_1:
        /*000c*/ 	.byte	0x04, 0x11
        /*000e*/ 	.short	(.L_3 - .L_2)
	.align		4
.L_2:
        /*0010*/ 	.word	index@($__internal_0_$__cuda_sm3x_div_rn_noftz_f32_slowpath)
        /*0014*/ 	.word	0x00000000


	//----- nvinfo : EIATTR_FRAME_SIZE
	.align		4
.L_3:
        /*0018*/ 	.byte	0x04, 0x11
        /*001a*/ 	.short	(.L_5 - .L_4)
	.align		4
.L_4:
        /*001c*/ 	.word	index@(_Z6CR_GPUPfS_S_S_S_i)
        /*0020*/ 	.word	0x00000000


	//----- nvinfo : EIATTR_MIN_STACK_SIZE
	.align		4
.L_5:
        /*0024*/ 	.byte	0x04, 0x12
        /*0026*/ 	.short	(.L_7 - .L_6)
	.align		4
.L_6:
        /*0028*/ 	.word	index@(_Z6CR_GPUPfS_S_S_S_i)
        /*002c*/ 	.word	0x00000000
.L_7:


//--------------------- .nv.compat                --------------------------
	.section	.nv.compat,"",@"SHT_CUDA_COMPAT_INFO"
	.align	4
        /*0000*/ 	.byte	0x02, 0x09, 0x00, 0x00, 0x02, 0x02, 0x01, 0x00, 0x02, 0x05, 0x05, 0x00, 0x03, 0x07, 0x01, 0x01
        /*0010*/ 	.byte	0x02, 0x03, 0x00, 0x00, 0x02, 0x06, 0x01, 0x00, 0x04, 0x0b, 0x08, 0x00, 0x01, 0x00, 0x00, 0x00
        /*0020*/ 	.byte	0x00, 0x00, 0x00, 0x00


//--------------------- .nv.info._Z6CR_GPUPfS_S_S_S_i --------------------------
	.section	.nv.info._Z6CR_GPUPfS_S_S_S_i,"",@"SHT_CUDA_INFO"
	.sectionflags	@""
	.align	4


	//----- nvinfo : EIATTR_CUDA_API_VERSION
	.align		4
        /*0000*/ 	.byte	0x04, 0x37
        /*0002*/ 	.short	(.L_9 - .L_8)
.L_8:
        /*0004*/ 	.word	0x00000082


	//----- nvinfo : EIATTR_KPARAM_INFO
	.align		4
.L_9:
        /*0008*/ 	.byte	0x04, 0x17
        /*000a*/ 	.short	(.L_11 - .L_10)
.L_10:
        /*000c*/ 	.word	0x00000000
        /*0010*/ 	.short	0x0005
        /*0012*/ 	.short	0x0028
        /*0014*/ 	.byte	0x00, 0xf0, 0x11, 0x00


	//----- nvinfo : EIATTR_KPARAM_INFO
	.align		4
.L_11:
        /*0018*/ 	.byte	0x04, 0x17
        /*001a*/ 	.short	(.L_13 - .L_12)
.L_12:
        /*001c*/ 	.word	0x00000000
        /*0020*/ 	.short	0x0004
        /*0022*/ 	.short	0x0020
        /*0024*/ 	.byte	0x00, 0xf5, 0x21, 0x00


	//----- nvinfo : EIATTR_KPARAM_INFO
	.align		4
.L_13:
        /*0028*/ 	.byte	0x04, 0x17
        /*002a*/ 	.short	(.L_15 - .L_14)
.L_14:
        /*002c*/ 	.word	0x00000000
        /*0030*/ 	.short	0x0003
        /*0032*/ 	.short	0x0018
        /*0034*/ 	.byte	0x00, 0xf5, 0x21, 0x00


	//----- nvinfo : EIATTR_KPARAM_INFO
	.align		4
.L_15:
        /*0038*/ 	.byte	0x04, 0x17
        /*003a*/ 	.short	(.L_17 - .L_16)
.L_16:
        /*003c*/ 	.word	0x00000000
        /*0040*/ 	.short	0x0002
        /*0042*/ 	.short	0x0010
        /*0044*/ 	.byte	0x00, 0xf5, 0x21, 0x00


	//----- nvinfo : EIATTR_KPARAM_INFO
	.align		4
.L_17:
        /*0048*/ 	.byte	0x04, 0x17
        /*004a*/ 	.short	(.L_19 - .L_18)
.L_18:
        /*004c*/ 	.word	0x00000000
        /*0050*/ 	.short	0x0001
        /*0052*/ 	.short	0x0008
        /*0054*/ 	.byte	0x00, 0xf5, 0x21, 0x00


	//----- nvinfo : EIATTR_KPARAM_INFO
	.align		4
.L_19:
        /*0058*/ 	.byte	0x04, 0x17
        /*005a*/ 	.short	(.L_21 - .L_20)
.L_20:
        /*005c*/ 	.word	0x00000000
        /*0060*/ 	.short	0x0000
        /*0062*/ 	.short	0x0000
        /*0064*/ 	.byte	0x00, 0xf5, 0x21, 0x00


	//----- nvinfo : EIATTR_SPARSE_MMA_MASK
	.align		4
.L_21:
        /*0068*/ 	.byte	0x03, 0x50
        /*006a*/ 	.short	0x0000


	//----- nvinfo : EIATTR_MAXREG_COUNT
	.align		4
        /*006c*/ 	.byte	0x03, 0x1b
        /*006e*/ 	.short	0x00ff


	//----- nvinfo : EIATTR_NUM_BARRIERS
	.align		4
        /*0070*/ 	.byte	0x02, 0x4c
        /*0072*/ 	.byte	0x01
	.zero		1


	//----- nvinfo : EIATTR_MERCURY_ISA_VERSION
	.align		4
        /*0074*/ 	.byte	0x03, 0x5f
        /*0076*/ 	.short	0x0101


	//----- nvinfo : EIATTR_VRC_CTA_INIT_COUNT
	.align		4
        /*0078*/ 	.byte	0x02, 0x4a
	.zero		1
	.zero		1


	//----- nvinfo : EIATTR_EXIT_INSTR_OFFSETS
	.align		4
        /*007c*/ 	.byte	0x04, 0x1c
        /*007e*/ 	.short	(.L_23 - .L_22)


	//   ....[0]....
.L_22:
        /*0080*/ 	.word	0x00000f90


	//   ....[1]....
        /*0084*/ 	.word	0x000015d0


	//----- nvinfo : EIATTR_CRS_STACK_SIZE
	.align		4
.L_23:
        /*0088*/ 	.byte	0x04, 0x1e
        /*008a*/ 	.short	(.L_25 - .L_24)
.L_24:
        /*008c*/ 	.word	0x00000000


	//----- nvinfo : EIATTR_CBANK_PARAM_SIZE
	.align		4
.L_25:
        /*0090*/ 	.byte	0x03, 0x19
        /*0092*/ 	.short	0x002c


	//----- nvinfo : EIATTR_PARAM_CBANK
	.align		4
        /*0094*/ 	.byte	0x04, 0x0a
        /*0096*/ 	.short	(.L_27 - .L_26)
	.align		4
.L_26:
        /*0098*/ 	.word	index@(.nv.constant0._Z6CR_GPUPfS_S_S_S_i)
        /*009c*/ 	.short	0x0380
        /*009e*/ 	.short	0x002c


	//----- nvinfo : EIATTR_SW_WAR
	.align		4
.L_27:
        /*00a0*/ 	.byte	0x04, 0x36
        /*00a2*/ 	.short	(.L_29 - .L_28)
.L_28:
        /*00a4*/ 	.word	0x00000008
.L_29:


//--------------------- .nv.callgraph             --------------------------
	.section	.nv.callgraph,"",@"SHT_CUDA_CALLGRAPH"
	.align	4
	.sectionentsize	8
	.align		4
        /*0000*/ 	.word	0x00000000
	.align		4
        /*0004*/ 	.word	0xffffffff
	.align		4
        /*0008*/ 	.word	0x00000000
	.align		4
        /*000c*/ 	.word	0xfffffffe
	.align		4
        /*0010*/ 	.word	0x00000000
	.align		4
        /*0014*/ 	.word	0xfffffffd
	.align		4
        /*0018*/ 	.word	0x00000000
	.align		4
        /*001c*/ 	.word	0xfffffffc


//--------------------- .text._Z6CR_GPUPfS_S_S_S_i --------------------------
	.section	.text._Z6CR_GPUPfS_S_S_S_i,"ax",@progbits
	.align	128
        .global         _Z6CR_GPUPfS_S_S_S_i
        .type           _Z6CR_GPUPfS_S_S_S_i,@function
        .size           _Z6CR_GPUPfS_S_S_S_i,(.L_x_37 - _Z6CR_GPUPfS_S_S_S_i)
        .other          _Z6CR_GPUPfS_S_S_S_i,@"STO_CUDA_ENTRY STV_DEFAULT"
_Z6CR_GPUPfS_S_S_S_i:
.text._Z6CR_GPUPfS_S_S_S_i:
[----:B------:R-:W-:Y:S01]  /*0000*/  LDC R1, c[0x0][0x37c] ;  /* 0x0000df00ff017b82 */ /* 0x000fe20000000800 */
[----:B------:R-:W0:Y:S07]  /*0010*/  S2R R2, SR_TID.X ;  /* 0x0000000000027919 */ /* 0x000e2e0000002100 */
[----:B------:R-:W1:Y:S01]  /*0020*/  S2UR UR4, SR_CTAID.X ;  /* 0x00000000000479c3 */ /* 0x000e620000002500 */
[----:B------:R-:W2:Y:S07]  /*0030*/  LDCU.64 UR10, c[0x0][0x358] ;  /* 0x00006b00ff0a77ac */ /* 0x000eae0008000a00 */
[----:B------:R-:W1:Y:S08]  /*0040*/  LDC R11, c[0x0][0x3a8] ;  /* 0x0000ea00ff0b7b82 */ /* 0x000e700000000800 */
[----:B------:R-:W3:Y:S08]  /*0050*/  LDC.64 R6, c[0x0][0x380] ;  /* 0x0000e000ff067b82 */ /* 0x000ef00000000a00 */
[----:B------:R-:W4:Y:S08]  /*0060*/  LDC.64 R14, c[0x0][0x388] ;  /* 0x0000e200ff0e7b82 */ /* 0x000f300000000a00 */
[----:B------:R-:W5:Y:S01]  /*0070*/  LDC.64 R16, c[0x0][0x390] ;  /* 0x0000e400ff107b82 */ /* 0x000f620000000a00 */
[----:B-1----:R-:W-:-:S04]  /*0080*/  IMAD R18, R11, UR4, RZ ;  /* 0x000000040b127c24 */ /* 0x002fc8000f8e02ff */
[----:B0-----:R-:W-:-:S03]  /*0090*/  IMAD.IADD R4, R18, 0x1, R2 ;  /* 0x0000000112047824 */ /* 0x001fc600078e0202 */
[----:B------:R-:W0:Y:S01]  /*00a0*/  LDC.64 R12, c[0x0][0x398] ;  /* 0x0000e600ff0c7b82 */ /* 0x000e220000000a00 */
[----:B---3--:R-:W-:-:S05]  /*00b0*/  IMAD.WIDE R6, R4, 0x4, R6 ;  /* 0x0000000404067825 */ /* 0x008fca00078e0206 */
[----:B--2---:R1:W2:Y:S01]  /*00c0*/  LDG.E R0, desc[UR10][R6.64] ;  /* 0x0000000a06007981 */ /* 0x0042a2000c1e1900 */
[----:B----4-:R-:W-:-:S05]  /*00d0*/  IMAD.WIDE R14, R4, 0x4, R14 ;  /* 0x00000004040e7825 */ /* 0x010fca00078e020e */
[----:B------:R3:W4:Y:S01]  /*00e0*/  LDG.E R3, desc[UR10][R14.64] ;  /* 0x0000000a0e037981 */ /* 0x000722000c1e1900 */
[----:B-----5:R-:W-:-:S05]  /*00f0*/  IMAD.WIDE R16, R4, 0x4, R16 ;  /* 0x0000000404107825 */ /* 0x020fca00078e0210 */
[----:B------:R-:W5:Y:S01]  /*0100*/  LDG.E R10, desc[UR10][R16.64] ;  /* 0x0000000a100a7981 */ /* 0x000f62000c1e1900 */
[----:B0-----:R-:W-:-:S06]  /*0110*/  IMAD.WIDE R12, R4, 0x4, R12 ;  /* 0x00000004040c7825 */ /* 0x001fcc00078e020c */
[----:B------:R0:W5:Y:S01]  /*0120*/  LDG.E R13, desc[UR10][R12.64] ;  /* 0x0000000a0c0d7981 */ /* 0x000162000c1e1900 */
[----:B------:R-:W-:Y:S02]  /*0130*/  ISETP.GE.AND P0, PT, R11, 0x1, PT ;  /* 0x000000010b00780c */ /* 0x000fe40003f06270 */
[----:B------:R-:W-:-:S11]  /*0140*/  I2FP.F32.S32 R9, R11 ;  /* 0x0000000b00097245 */ /* 0x000fd60000201400 */
[----:B------:R-:W-:-:S04]  /*0150*/  @!P0 FMUL R9, R9, 8388608 ;  /* 0x4b00000009098820 */ /* 0x000fc80000400000 */
[----:B------:R-:W-:Y:S02]  /*0160*/  VIADD R5, R9, 0xc0cafb0d ;  /* 0xc0cafb0d09057836 */ /* 0x000fe40000000000 */
[----:B------:R-:W-:-:S03]  /*0170*/  HFMA2 R19, -RZ, RZ, 1.443359375, -0.2030029296875 ;  /* 0x3dc6b27fff137431 */ /* 0x000fc600000001ff */
[----:B------:R-:W-:-:S05]  /*0180*/  LOP3.LUT R8, R5, 0xff800000, RZ, 0xc0, !PT ;  /* 0xff80000005087812 */ /* 0x000fca00078ec0ff */
[----:B------:R-:W-:-:S04]  /*0190*/  IMAD.IADD R5, R9, 0x1, -R8 ;  /* 0x0000000109057824 */ /* 0x000fc800078e0a08 */
[----:B-1----:R-:W-:-:S04]  /*01a0*/  FADD R6, R5, -1 ;  /* 0xbf80000005067421 */ /* 0x002fc80000000000 */
[----:B------:R-:W-:-:S04]  /*01b0*/  FFMA R5, R6, R19, -0.16845393180847167969 ;  /* 0xbe2c7f3006057423 */ /* 0x000fc80000000013 */
[----:B------:R-:W-:-:S04]  /*01c0*/  FFMA R5, R6, R5, 0.1716887056827545166 ;  /* 0x3e2fcf2a06057423 */ /* 0x000fc80000000005 */
[----:B------:R-:W-:-:S04]  /*01d0*/  FFMA R5, R6, R5, -0.17900948226451873779 ;  /* 0xbe374e4306057423 */ /* 0x000fc80000000005 */
[----:B------:R-:W-:-:S04]  /*01e0*/  FFMA R5, R6, R5, 0.20512372255325317383 ;  /* 0x3e520bf406057423 */ /* 0x000fc80000000005 */
[----:B------:R-:W-:-:S04]  /*01f0*/  FFMA R5, R6, R5, -0.24046532809734344482 ;  /* 0xbe763c8b06057423 */ /* 0x000fc80000000005 */
[----:B------:R-:W-:-:S04]  /*0200*/  FFMA R5, R6, R5, 0.28857114911079406738 ;  /* 0x3e93bf9906057423 */ /* 0x000fc80000000005 */
[----:B------:R-:W-:-:S04]  /*0210*/  FFMA R5, R6, R5, -0.36067417263984680176 ;  /* 0xbeb8aa4906057423 */ /* 0x000fc80000000005 */
[C---:B------:R-:W-:Y:S01]  /*0220*/  FFMA R5, R6.reuse, R5, 0.48089820146560668945 ;  /* 0x3ef6384a06057423 */ /* 0x040fe20000000005 */
[----:B------:R-:W1:Y:S03]  /*0230*/  S2UR UR7, SR_CgaCtaId ;  /* 0x00000000000779c3 */ /* 0x000e660000008800 */
[C---:B------:R-:W-:Y:S01]  /*0240*/  FFMA R7, R6.reuse, R5, -0.72134751081466674805 ;  /* 0xbf38aa3b06077423 */ /* 0x040fe20000000005 */
[----:B------:R-:W-:Y:S02]  /*0250*/  FSEL R5, RZ, -23, P0 ;  /* 0xc1b80000ff057808 */ /* 0x000fe40000000000 */
[----:B------:R-:W-:Y:S01]  /*0260*/  ISETP.GT.U32.AND P0, PT, R9, 0x7f7fffff, PT ;  /* 0x7f7fffff0900780c */ /* 0x000fe20003f04070 */
[----:B------:R-:W-:Y:S01]  /*0270*/  FMUL R7, R6, R7 ;  /* 0x0000000706077220 */ /* 0x000fe20000400000 */
[----:B------:R-:W-:-:S03]  /*0280*/  I2FP.F32.S32 R8, R8 ;  /* 0x0000000800087245 */ /* 0x000fc60000201400 */
[----:B------:R-:W-:Y:S01]  /*0290*/  FMUL R7, R6, R7 ;  /* 0x0000000706077220 */ /* 0x000fe20000400000 */
[----:B---3--:R-:W-:Y:S02]  /*02a0*/  IMAD.MOV.U32 R14, RZ, RZ, 0x7f800000 ;  /* 0x7f800000ff0e7424 */ /* 0x008fe400078e00ff */
[----:B------:R-:W-:Y:S01]  /*02b0*/  FFMA R5, R8, 1.1920928955078125e-07, R5 ;  /* 0x3400000008057823 */ /* 0x000fe20000000005 */
[----:B------:R-:W-:-:S04]  /*02c0*/  FFMA R6, R6, 1.4426950216293334961, R7 ;  /* 0x3fb8aa3b06067823 */ /* 0x000fc80000000007 */
[----:B0-----:R-:W-:Y:S01]  /*02d0*/  FADD R12, R5, R6 ;  /* 0x00000006050c7221 */ /* 0x001fe20000000000 */
[C---:B------:R-:W-:Y:S01]  /*02e0*/  @P0 FFMA R12, R9.reuse, R14, +INF ;  /* 0x7f800000090c0423 */ /* 0x040fe2000000000e */
[----:B------:R-:W-:Y:S01]  /*02f0*/  UMOV UR4, 0x400 ;  /* 0x0000040000047882 */ /* 0x000fe20000000000 */
[----:B------:R-:W-:Y:S02]  /*0300*/  FSETP.NEU.AND P0, PT, R9, RZ, PT ;  /* 0x000000ff0900720b */ /* 0x000fe40003f0d000 */
[----:B------:R-:W-:Y:S01]  /*0310*/  FADD R12, R12, -1 ;  /* 0xbf8000000c0c7421 */ /* 0x000fe20000000000 */
[----:B------:R-:W-:Y:S02]  /*0320*/  UIADD3 UR5, UPT, UPT, UR4, 0x40, URZ ;  /* 0x0000004004057890 */ /* 0x000fe4000fffe0ff */
[----:B-1----:R-:W-:Y:S02]  /*0330*/  ULEA UR8, UR7, UR4, 0x18 ;  /* 0x0000000407087291 */ /* 0x002fe4000f8ec0ff */
[----:B------:R-:W-:Y:S01]  /*0340*/  UIADD3 UR6, UPT, UPT, UR4, 0x80, URZ ;  /* 0x0000008004067890 */ /* 0x000fe2000fffe0ff */
[----:B------:R-:W-:Y:S01]  /*0350*/  FSEL R9, R12, -INF , P0 ;  /* 0xff8000000c097808 */ /* 0x000fe20000000000 */
[----:B------:R-:W-:-:S02]  /*0360*/  UIADD3 UR4, UPT, UPT, UR4, 0xc0, URZ ;  /* 0x000000c004047890 */ /* 0x000fc4000fffe0ff */
[----:B------:R-:W-:Y:S01]  /*0370*/  ULEA UR5, UR7, UR5, 0x18 ;  /* 0x0000000507057291 */ /* 0x000fe2000f8ec0ff */
[----:B------:R-:W-:Y:S01]  /*0380*/  FSETP.GT.AND P0, PT, R9, RZ, PT ;  /* 0x000000ff0900720b */ /* 0x000fe20003f04000 */
[----:B------:R-:W-:Y:S02]  /*0390*/  ULEA UR6, UR7, UR6, 0x18 ;  /* 0x0000000607067291 */ /* 0x000fe4000f8ec0ff */
[----:B------:R-:W-:Y:S01]  /*03a0*/  ULEA UR7, UR7, UR4, 0x18 ;  /* 0x0000000407077291 */ /* 0x000fe2000f8ec0ff */
[C---:B------:R-:W-:Y:S02]  /*03b0*/  LEA R5, R2.reuse, UR8, 0x2 ;  /* 0x0000000802057c11 */ /* 0x040fe4000f8e10ff */
[C---:B------:R-:W-:Y:S02]  /*03c0*/  LEA R6, R2.reuse, UR5, 0x2 ;  /* 0x0000000502067c11 */ /* 0x040fe4000f8e10ff */
[C---:B------:R-:W-:Y:S02]  /*03d0*/  LEA R7, R2.reuse, UR6, 0x2 ;  /* 0x0000000602077c11 */ /* 0x040fe4000f8e10ff */
[----:B------:R-:W-:Y:S01]  /*03e0*/  LEA R8, R2, UR7, 0x2 ;  /* 0x0000000702087c11 */ /* 0x000fe2000f8e10ff */
[----:B------:R-:W-:Y:S01]  /*03f0*/  VIADD R11, R11, 0xffffffff ;  /* 0xffffffff0b0b7836 */ /* 0x000fe20000000000 */
[----:B--2---:R0:W-:Y:S04]  /*0400*/  STS [R5], R0 ;  /* 0x0000000005007388 */ /* 0x0041e80000000800 */
[----:B----4-:R0:W-:Y:S04]  /*0410*/  STS [R6], R3 ;  /* 0x0000000306007388 */ /* 0x0101e80000000800 */
[----:B-----5:R0:W-:Y:S04]  /*0420*/  STS [R7], R10 ;  /* 0x0000000a07007388 */ /* 0x0201e80000000800 */
[----:B------:R0:W-:Y:S01]  /*0430*/  STS [R8], R13 ;  /* 0x0000000d08007388 */ /* 0x0001e20000000800 */
[----:B------:R-:W-:Y:S06]  /*0440*/  BAR.SYNC.DEFER_BLOCKING 0x0 ;  /* 0x0000000000007b1d */ /* 0x000fec0000010000 */
[----:B------:R-:W-:Y:S05]  /*0450*/  @!P0 BRA `(.L_x_0) ;  /* 0x0000000400b88947 */ /* 0x000fea0003800000 */
[----:B------:R-:W-:Y:S01]  /*0460*/  IMAD.MOV.U32 R15, RZ, RZ, 0x1 ;  /* 0x00000001ff0f7424 */ /* 0x000fe200078e00ff */
[----:B0-----:R-:W-:Y:S01]  /*0470*/  MOV R13, 0x2 ;  /* 0x00000002000d7802 */ /* 0x001fe20000000f00 */
[----:B------:R-:W-:-:S06]  /*0480*/  UMOV UR4, URZ ;  /* 0x000000ff00047c82 */ /* 0x000fcc0008000000 */
.L_x_11:
[----:B0-----:R-:W-:Y:S01]  /*0490*/  VIADD R3, R13, 0xffffffff ;  /* 0xffffffff0d037836 */ /* 0x001fe20000000000 */
[C---:B------:R-:W-:Y:S01]  /*04a0*/  ISETP.GE.AND P0, PT, R2.reuse, R11, PT ;  /* 0x0000000b0200720c */ /* 0x040fe20003f06270 */
[----:B------:R-:W-:Y:S03]  /*04b0*/  BSSY.RECONVERGENT B0, `(.L_x_1) ;  /* 0x000003e000007945 */ /* 0x000fe60003800200 */
[----:B------:R-:W-:Y:S02]  /*04c0*/  LOP3.LUT P1, RZ, R3, R2, RZ, 0xc0, !PT ;  /* 0x0000000203ff7212 */ /* 0x000fe4000782c0ff */
[----:B------:R-:W-:-:S04]  /*04d0*/  ISETP.LT.U32.OR P0, PT, R2, R15, P0 ;  /* 0x0000000f0200720c */ /* 0x000fc80000701470 */
[----:B------:R-:W-:-:S13]  /*04e0*/  PLOP3.LUT P0, PT, P0, P1, PT, 0xf8, 0x8f ;  /* 0x00000000008f781c */ /* 0x000fda0000703f70 */
[----:B-1----:R-:W-:Y:S05]  /*04f0*/  @P0 BRA `(.L_x_2) ;  /* 0x0000000000e40947 */ /* 0x002fea0003800000 */
[----:B------:R-:W-:Y:S01]  /*0500*/  IMAD.IADD R10, R2, 0x1, -R15 ;  /* 0x00000001020a7824 */ /* 0x000fe200078e0a0f */
[----:B------:R-:W-:Y:S01]  /*0510*/  LDS R3, [R5] ;  /* 0x0000000005037984 */ /* 0x000fe20000000800 */
[----:B------:R-:W-:Y:S03]  /*0520*/  BSSY.RECONVERGENT B1, `(.L_x_3) ;  /* 0x000000e000017945 */ /* 0x000fe60003800200 */
[----:B------:R-:W-:-:S06]  /*0530*/  LEA R0, R10, UR5, 0x2 ;  /* 0x000000050a007c11 */ /* 0x000fcc000f8e10ff */
[----:B------:R-:W0:Y:S02]  /*0540*/  LDS R0, [R0] ;  /* 0x0000000000007984 */ /* 0x000e240000000800 */
[----:B0-----:R-:W0:Y:S08]  /*0550*/  MUFU.RCP R12, R0 ;  /* 0x00000000000c7308 */ /* 0x001e300000001000 */
[----:B------:R-:W1:Y:S01]  /*0560*/  FCHK P0, R3, R0 ;  /* 0x0000000003007302 */ /* 0x000e620000000000 */
[----:B0-----:R-:W-:-:S04]  /*0570*/  FFMA R17, -R0, R12, 1 ;  /* 0x3f80000000117423 */ /* 0x001fc8000000010c */
[----:B------:R-:W-:-:S04]  /*0580*/  FFMA R12, R12, R17, R12 ;  /* 0x000000110c0c7223 */ /* 0x000fc8000000000c */
[----:B------:R-:W-:-:S04]  /*0590*/  FFMA R17, R3, R12, RZ ;  /* 0x0000000c03117223 */ /* 0x000fc800000000ff */
[----:B------:R-:W-:-:S04]  /*05a0*/  FFMA R14, -R0, R17, R3 ;  /* 0x00000011000e7223 */ /* 0x000fc80000000103 */
[----:B------:R-:W-:Y:S01]  /*05b0*/  FFMA R12, R12, R14, R17 ;  /* 0x0000000e0c0c7223 */ /* 0x000fe20000000011 */
[----:B-1----:R-:W-:Y:S06]  /*05c0*/  @!P0 BRA `(.L_x_4) ;  /* 0x00000000000c8947 */ /* 0x002fec0003800000 */
[----:B------:R-:W-:-:S07]  /*05d0*/  MOV R20, 0x5f0 ;  /* 0x000005f000147802 */ /* 0x000fce0000000f00 */
[----:B------:R-:W-:Y:S05]  /*05e0*/  CALL.REL.NOINC `($__internal_0_$__cuda_sm3x_div_rn_noftz_f32_slowpath) ;  /* 0x0000000c00fc7944 */ /* 0x000fea0003c00000 */
[----:B------:R-:W-:-:S07]  /*05f0*/  IMAD.MOV.U32 R12, RZ, RZ, R0 ;  /* 0x000000ffff0c7224 */ /* 0x000fce00078e0000 */
.L_x_4:
[----:B------:R-:W-:Y:S05]  /*0600*/  BSYNC.RECONVERGENT B1 ;  /* 0x0000000000017941 */ /* 0x000fea0003800200 */
.L_x_3:
[----:B------:R-:W-:Y:S01]  /*0610*/  LEA R14, R15, R6, 0x2 ;  /* 0x000000060f0e7211 */ /* 0x000fe200078e10ff */
[----:B------:R-:W-:Y:S01]  /*0620*/  LDS R3, [R7] ;  /* 0x0000000007037984 */ /* 0x000fe20000000800 */
[----:B------:R-:W-:Y:S04]  /*0630*/  BSSY.RECONVERGENT B1, `(.L_x_5) ;  /* 0x000000d000017945 */ /* 0x000fe80003800200 */
        /* <DEDUP_REMOVED lines=9> */
[----:B------:R-:W-:Y:S01]  /*06d0*/  IMAD.MOV.U32 R0, RZ, RZ, R14 ;  /* 0x000000ffff007224 */ /* 0x000fe200078e000e */
[----:B------:R-:W-:-:S07]  /*06e0*/  MOV R20, 0x700 ;  /* 0x0000070000147802 */ /* 0x000fce0000000f00 */
[----:B------:R-:W-:Y:S05]  /*06f0*/  CALL.REL.NOINC `($__internal_0_$__cuda_sm3x_div_rn_noftz_f32_slowpath) ;  /* 0x0000000c00b87944 */ /* 0x000fea0003c00000 */
.L_x_6:
[----:B------:R-:W-:Y:S05]  /*0700*/  BSYNC.RECONVERGENT B1 ;  /* 0x0000000000017941 */ /* 0x000fea0003800200 */
.L_x_5:
[C---:B------:R-:W-:Y:S01]  /*0710*/  LEA R3, R10.reuse, UR8, 0x2 ;  /* 0x000000080a037c11 */ /* 0x040fe2000f8e10ff */
[----:B------:R-:W-:Y:S01]  /*0720*/  IMAD R19, R15, 0x4, R5 ;  /* 0x000000040f137824 */ /* 0x000fe200078e0205 */
[C---:B------:R-:W-:Y:S02]  /*0730*/  LEA R16, R10.reuse, UR6, 0x2 ;  /* 0x000000060a107c11 */ /* 0x040fe4000f8e10ff */
[----:B------:R-:W-:Y:S02]  /*0740*/  LEA R10, R10, UR7, 0x2 ;  /* 0x000000070a0a7c11 */ /* 0x000fe4000f8e10ff */
[----:B------:R-:W0:Y:S02]  /*0750*/  LDS R3, [R3] ;  /* 0x0000000003037984 */ /* 0x000e240000000800 */
[----:B0-----:R-:W-:-:S05]  /*0760*/  FMUL R14, R3, -R12 ;  /* 0x8000000c030e7220 */ /* 0x001fca0000400000 */
[----:B------:R0:W-:Y:S04]  /*0770*/  STS [R5], R14 ;  /* 0x0000000e05007388 */ /* 0x0001e80000000800 */
[----:B------:R-:W-:Y:S04]  /*0780*/  LDS R16, [R16] ;  /* 0x0000000010107984 */ /* 0x000fe80000000800 */
[----:B------:R-:W1:Y:S01]  /*0790*/  LDS R17, [R6] ;  /* 0x0000000006117984 */ /* 0x000e620000000800 */
[----:B0-----:R-:W-:-:S03]  /*07a0*/  LEA R14, R15, R8, 0x2 ;  /* 0x000000080f0e7211 */ /* 0x001fc600078e10ff */
[----:B------:R-:W0:Y:S01]  /*07b0*/  LDS R20, [R19] ;  /* 0x0000000013147984 */ /* 0x000e220000000800 */
[----:B-1----:R-:W-:-:S04]  /*07c0*/  FFMA R17, R16, -R12, R17 ;  /* 0x8000000c10117223 */ /* 0x002fc80000000011 */
[----:B0-----:R-:W-:Y:S01]  /*07d0*/  FFMA R17, R20, -R0, R17 ;  /* 0x8000000014117223 */ /* 0x001fe20000000011 */
[----:B------:R-:W-:-:S04]  /*07e0*/  IMAD R20, R15, 0x4, R7 ;  /* 0x000000040f147824 */ /* 0x000fc800078e0207 */
[----:B------:R-:W-:Y:S04]  /*07f0*/  STS [R6], R17 ;  /* 0x0000001106007388 */ /* 0x000fe80000000800 */
[----:B------:R-:W0:Y:S02]  /*0800*/  LDS R3, [R20] ;  /* 0x0000000014037984 */ /* 0x000e240000000800 */
[----:B0-----:R-:W-:-:S05]  /*0810*/  FMUL R22, R3, -R0 ;  /* 0x8000000003167220 */ /* 0x001fca0000400000 */
[----:B------:R-:W-:Y:S04]  /*0820*/  STS [R7], R22 ;  /* 0x0000001607007388 */ /* 0x000fe80000000800 */
[----:B------:R-:W-:Y:S04]  /*0830*/  LDS R10, [R10] ;  /* 0x000000000a0a7984 */ /* 0x000fe80000000800 */
[----:B------:R-:W0:Y:S04]  /*0840*/  LDS R3, [R8] ;  /* 0x0000000008037984 */ /* 0x000e280000000800 */
[----:B------:R-:W1:Y:S01]  /*0850*/  LDS R14, [R14] ;  /* 0x000000000e0e7984 */ /* 0x000e620000000800 */
[----:B0-----:R-:W-:-:S04]  /*0860*/  FFMA R3, R10, -R12, R3 ;  /* 0x8000000c0a037223 */ /* 0x001fc80000000003 */
[----:B-1----:R-:W-:-:S05]  /*0870*/  FFMA R3, R14, -R0, R3 ;  /* 0x800000000e037223 */ /* 0x002fca0000000003 */
[----:B------:R0:W-:Y:S02]  /*0880*/  STS [R8], R3 ;  /* 0x0000000308007388 */ /* 0x0001e40000000800 */
.L_x_2:
[----:B------:R-:W-:Y:S05]  /*0890*/  BSYNC.RECONVERGENT B0 ;  /* 0x0000000000007941 */ /* 0x000fea0003800200 */
.L_x_1:
[----:B------:R-:W-:Y:S01]  /*08a0*/  ISETP.NE.AND P0, PT, R2, R11, PT ;  /* 0x0000000b0200720c */ /* 0x000fe20003f05270 */
[----:B------:R-:W-:-:S12]  /*08b0*/  BSSY.RECONVERGENT B0, `(.L_x_7) ;  /* 0x0000021000007945 */ /* 0x000fd80003800200 */
[----:B------:R-:W-:Y:S05]  /*08c0*/  @P0 BRA `(.L_x_8) ;  /* 0x00000000007c0947 */ /* 0x000fea0003800000 */
[----:B------:R-:W-:Y:S01]  /*08d0*/  IMAD.IADD R10, R2, 0x1, -R15 ;  /* 0x00000001020a7824 */ /* 0x000fe200078e0a0f */
[----:B0-----:R-:W-:Y:S01]  /*08e0*/  LDS R3, [R5] ;  /* 0x0000000005037984 */ /* 0x001fe20000000800 */
[----:B------:R-:W-:Y:S03]  /*08f0*/  BSSY.RECONVERGENT B1, `(.L_x_9) ;  /* 0x000000e000017945 */ /* 0x000fe60003800200 */
[----:B------:R-:W-:-:S05]  /*0900*/  LEA R0, R10, UR5, 0x2 ;  /* 0x000000050a007c11 */ /* 0x000fca000f8e10ff */
        /* <DEDUP_REMOVED lines=12> */
.L_x_10:
[----:B------:R-:W-:Y:S05]  /*09d0*/  BSYNC.RECONVERGENT B1 ;  /* 0x0000000000017941 */ /* 0x000fea0003800200 */
.L_x_9:
[C---:B------:R-:W-:Y:S02]  /*09e0*/  LEA R3, R10.reuse, UR8, 0x2 ;  /* 0x000000080a037c11 */ /* 0x040fe4000f8e10ff */
[C---:B------:R-:W-:Y:S02]  /*09f0*/  LEA R14, R10.reuse, UR6, 0x2 ;  /* 0x000000060a0e7c11 */ /* 0x040fe4000f8e10ff */
[----:B------:R-:W-:Y:S02]  /*0a00*/  LEA R10, R10, UR7, 0x2 ;  /* 0x000000070a0a7c11 */ /* 0x000fe4000f8e10ff */
[----:B------:R-:W0:Y:S02]  /*0a10*/  LDS R3, [R3] ;  /* 0x0000000003037984 */ /* 0x000e240000000800 */
[----:B0-----:R-:W-:-:S05]  /*0a20*/  FMUL R12, R3, -R0 ;  /* 0x80000000030c7220 */ /* 0x001fca0000400000 */
[----:B------:R-:W-:Y:S04]  /*0a30*/  STS [R5], R12 ;  /* 0x0000000c05007388 */ /* 0x000fe80000000800 */
[----:B------:R-:W-:Y:S04]  /*0a40*/  LDS R14, [R14] ;  /* 0x000000000e0e7984 */ /* 0x000fe80000000800 */
[----:B------:R-:W0:Y:S02]  /*0a50*/  LDS R17, [R6] ;  /* 0x0000000006117984 */ /* 0x000e240000000800 */
[----:B0-----:R-:W-:-:S05]  /*0a60*/  FFMA R17, R14, -R0, R17 ;  /* 0x800000000e117223 */ /* 0x001fca0000000011 */
[----:B------:R-:W-:Y:S04]  /*0a70*/  STS [R6], R17 ;  /* 0x0000001106007388 */ /* 0x000fe80000000800 */
[----:B------:R-:W-:Y:S04]  /*0a80*/  LDS R10, [R10] ;  /* 0x000000000a0a7984 */ /* 0x000fe80000000800 */
[----:B------:R-:W0:Y:S02]  /*0a90*/  LDS R19, [R8] ;  /* 0x0000000008137984 */ /* 0x000e240000000800 */
[----:B0-----:R-:W-:-:S05]  /*0aa0*/  FFMA R19, R10, -R0, R19 ;  /* 0x800000000a137223 */ /* 0x001fca0000000013 */
[----:B------:R1:W-:Y:S02]  /*0ab0*/  STS [R8], R19 ;  /* 0x0000001308007388 */ /* 0x0003e40000000800 */
.L_x_8:
[----:B------:R-:W-:Y:S05]  /*0ac0*/  BSYNC.RECONVERGENT B0 ;  /* 0x0000000000007941 */ /* 0x000fea0003800200 */
.L_x_7:
[----:B------:R-:W-:Y:S01]  /*0ad0*/  UIADD3 UR4, UPT, UPT, UR4, 0x1, URZ ;  /* 0x0000000104047890 */ /* 0x000fe2000fffe0ff */
[----:B------:R-:W-:Y:S01]  /*0ae0*/  BAR.SYNC.DEFER_BLOCKING 0x0 ;  /* 0x0000000000007b1d */ /* 0x000fe20000010000 */
[C---:B------:R-:W-:Y:S01]  /*0af0*/  IMAD.IADD R15, R13.reuse, 0x1, R15 ;  /* 0x000000010d0f7824 */ /* 0x040fe200078e020f */
[----:B------:R-:W-:-:S03]  /*0b00*/  SHF.L.U32 R13, R13, 0x1, RZ ;  /* 0x000000010d0d7819 */ /* 0x000fc600000006ff */
[----:B------:R-:W-:-:S04]  /*0b10*/  I2FP.F32.U32 R0, UR4 ;  /* 0x0000000400007c45 */ /* 0x000fc80008201000 */
[----:B------:R-:W-:-:S13]  /*0b20*/  FSETP.GT.AND P0, PT, R9, R0, PT ;  /* 0x000000000900720b */ /* 0x000fda0003f04000 */
[----:B------:R-:W-:Y:S05]  /*0b30*/  @P0 BRA `(.L_x_11) ;  /* 0xfffffff800540947 */ /* 0x000fea000383ffff */
.L_x_0:
[----:B------:R-:W0:Y:S01]  /*0b40*/  LDCU UR4, c[0x0][0x3a8] ;  /* 0x00007500ff0477ac */ /* 0x000e220008000800 */
[----:B------:R-:W-:Y:S01]  /*0b50*/  ISETP.NE.AND P0, PT, R2, R11, PT ;  /* 0x0000000b0200720c */ /* 0x000fe20003f05270 */
[----:B------:R-:W-:Y:S01]  /*0b60*/  BSSY.RECONVERGENT B0, `(.L_x_12) ;  /* 0x0000040000007945 */ /* 0x000fe20003800200 */
[----:B0-----:R-:W-:-:S05]  /*0b70*/  IMAD.U32 R3, RZ, RZ, UR4 ;  /* 0x00000004ff037e24 */ /* 0x001fca000f8e00ff */
[----:B------:R-:W-:-:S04]  /*0b80*/  LEA.HI R15, R3, R3, RZ, 0x1 ;  /* 0x00000003030f7211 */ /* 0x000fc800078f08ff */
[----:B------:R-:W-:-:S05]  /*0b90*/  SHF.R.S32.HI R15, RZ, 0x1, R15 ;  /* 0x00000001ff0f7819 */ /* 0x000fca000001140f */
[----:B------:R-:W-:-:S05]  /*0ba0*/  VIADD R13, R15, 0xffffffff ;  /* 0xffffffff0f0d7836 */ /* 0x000fca0000000000 */
[----:B------:R-:W-:-:S13]  /*0bb0*/  ISETP.NE.AND P1, PT, R2, R13, PT ;  /* 0x0000000d0200720c */ /* 0x000fda0003f25270 */
[----:B------:R-:W-:Y:S05]  /*0bc0*/  @P0 BRA P1, `(.L_x_13) ;  /* 0x0000000000e40947 */ /* 0x000fea0000800000 */
[----:B------:R-:W-:Y:S02]  /*0bd0*/  LEA R14, R3, UR8, 0x2 ;  /* 0x00000008030e7c11 */ /* 0x000fe4000f8e10ff */
[----:B------:R-:W-:Y:S02]  /*0be0*/  LEA R10, R15, UR6, 0x2 ;  /* 0x000000060f0a7c11 */ /* 0x000fe4000f8e10ff */
[----:B------:R-:W-:Y:S02]  /*0bf0*/  LEA R0, R3, UR5, 0x2 ;  /* 0x0000000503007c11 */ /* 0x000fe4000f8e10ff */
[----:B------:R-:W-:Y:S01]  /*0c00*/  LEA R13, R15, UR5, 0x2 ;  /* 0x000000050f0d7c11 */ /* 0x000fe2000f8e10ff */
[----:B------:R-:W-:Y:S01]  /*0c10*/  LDS R14, [R14+-0x4] ;  /* 0xfffffc000e0e7984 */ /* 0x000fe20000000800 */
[----:B------:R-:W-:Y:S02]  /*0c20*/  LEA R12, R3, UR7, 0x2 ;  /* 0x00000007030c7c11 */ /* 0x000fe4000f8e10ff */
[----:B------:R-:W-:Y:S01]  /*0c30*/  LEA R11, R15, UR7, 0x2 ;  /* 0x000000070f0b7c11 */ /* 0x000fe2000f8e10ff */
[----:B------:R-:W0:Y:S04]  /*0c40*/  LDS R17, [R10+-0x4] ;  /* 0xfffffc000a117984 */ /* 0x000e280000000800 */
[----:B------:R-:W-:Y:S04]  /*0c50*/  LDS R0, [R0+-0x4] ;  /* 0xfffffc0000007984 */ /* 0x000fe80000000800 */
[----:B------:R-:W1:Y:S04]  /*0c60*/  LDS R13, [R13+-0x4] ;  /* 0xfffffc000d0d7984 */ /* 0x000e680000000800 */
[----:B------:R-:W2:Y:S04]  /*0c70*/  LDS R12, [R12+-0x4] ;  /* 0xfffffc000c0c7984 */ /* 0x000ea80000000800 */
[----:B------:R-:W3:Y:S01]  /*0c80*/  LDS R11, [R11+-0x4] ;  /* 0xfffffc000b0b7984 */ /* 0x000ee20000000800 */
[----:B0-----:R-:W-:-:S04]  /*0c90*/  FMUL R16, R17, R14 ;  /* 0x0000000e11107220 */ /* 0x001fc80000400000 */
[----:B-1----:R-:W-:-:S04]  /*0ca0*/  FFMA R19, R13, R0, -R16 ;  /* 0x000000000d137223 */ /* 0x002fc80000000810 */
[----:B------:R-:W0:Y:S01]  /*0cb0*/  MUFU.RCP R16, R19 ;  /* 0x0000001300107308 */ /* 0x000e220000001000 */
[----:B--2---:R-:W-:-:S04]  /*0cc0*/  FMUL R3, R17, R12 ;  /* 0x0000000c11037220 */ /* 0x004fc80000400000 */
[----:B---3--:R-:W-:-:S04]  /*0cd0*/  FFMA R3, R0, R11, -R3 ;  /* 0x0000000b00037223 */ /* 0x008fc80000000803 */
[----:B------:R-:W1:Y:S01]  /*0ce0*/  FCHK P0, R3, R19 ;  /* 0x0000001303007302 */ /* 0x000e620000000000 */
[----:B0-----:R-:W-:-:S04]  /*0cf0*/  FFMA R17, -R19, R16, 1 ;  /* 0x3f80000013117423 */ /* 0x001fc80000000110 */
[----:B------:R-:W-:-:S04]  /*0d00*/  FFMA R16, R16, R17, R16 ;  /* 0x0000001110107223 */ /* 0x000fc80000000010 */
[----:B------:R-:W-:-:S04]  /*0d10*/  FFMA R17, R3, R16, RZ ;  /* 0x0000001003117223 */ /* 0x000fc800000000ff */
[----:B------:R-:W-:-:S04]  /*0d20*/  FFMA R0, -R19, R17, R3 ;  /* 0x0000001113007223 */ /* 0x000fc80000000103 */
[----:B------:R-:W-:Y:S01]  /*0d30*/  FFMA R21, R16, R0, R17 ;  /* 0x0000000010157223 */ /* 0x000fe20000000011 */
[----:B-1----:R-:W-:Y:S06]  /*0d40*/  @!P0 BRA `(.L_x_14) ;  /* 0x0000000000108947 */ /* 0x002fec0003800000 */
[----:B------:R-:W-:Y:S02]  /*0d50*/  MOV R0, R19 ;  /* 0x0000001300007202 */ /* 0x000fe40000000f00 */
[----:B------:R-:W-:-:S07]  /*0d60*/  MOV R20, 0xd80 ;  /* 0x00000d8000147802 */ /* 0x000fce0000000f00 */
[----:B------:R-:W-:Y:S05]  /*0d70*/  CALL.REL.NOINC `($__internal_0_$__cuda_sm3x_div_rn_noftz_f32_slowpath) ;  /* 0x0000000800187944 */ /* 0x000fea0003c00000 */
[----:B------:R-:W-:-:S07]  /*0d80*/  IMAD.MOV.U32 R21, RZ, RZ, R0 ;  /* 0x000000ffff157224 */ /* 0x000fce00078e0000 */
.L_x_14:
[----:B------:R-:W0:Y:S01]  /*0d90*/  LDC.64 R16, c[0x0][0x3a0] ;  /* 0x0000e800ff107b82 */ /* 0x000e220000000a00 */
[----:B------:R-:W-:Y:S01]  /*0da0*/  SHF.R.S32.HI R10, RZ, 0x1f, R18 ;  /* 0x0000001fff0a7819 */ /* 0x000fe20000011412 */
[----:B------:R-:W1:Y:S01]  /*0db0*/  MUFU.RCP R20, R19 ;  /* 0x0000001300147308 */ /* 0x000e620000001000 */
[----:B------:R-:W-:Y:S01]  /*0dc0*/  IADD3 R0, P0, PT, R18, R15, RZ ;  /* 0x0000000f12007210 */ /* 0x000fe20007f1e0ff */
[----:B------:R-:W-:-:S03]  /*0dd0*/  FMUL R14, R14, R11 ;  /* 0x0000000b0e0e7220 */ /* 0x000fc60000400000 */
[----:B------:R-:W-:Y:S01]  /*0de0*/  LEA.HI.X.SX32 R15, R15, R10, 0x1, P0 ;  /* 0x0000000a0f0f7211 */ /* 0x000fe200000f0eff */
[----:B------:R-:W-:Y:S01]  /*0df0*/  FFMA R3, R13, R12, -R14 ;  /* 0x0000000c0d037223 */ /* 0x000fe2000000080e */
[----:B-1----:R-:W-:Y:S01]  /*0e00*/  FFMA R11, -R19, R20, 1 ;  /* 0x3f800000130b7423 */ /* 0x002fe20000000114 */
[----:B0-----:R-:W-:-:S04]  /*0e10*/  LEA R16, P0, R0, R16, 0x2 ;  /* 0x0000001000107211 */ /* 0x001fc800078010ff */
[----:B------:R-:W-:Y:S01]  /*0e20*/  LEA.HI.X R17, R0, R17, R15, 0x2, P0 ;  /* 0x0000001100117211 */ /* 0x000fe200000f140f */
[----:B------:R-:W-:-:S04]  /*0e30*/  FFMA R0, R20, R11, R20 ;  /* 0x0000000b14007223 */ /* 0x000fc80000000014 */
[----:B------:R0:W-:Y:S01]  /*0e40*/  STG.E desc[UR10][R16.64+-0x4], R21 ;  /* 0xfffffc1510007986 */ /* 0x0001e2000c10190a */
[----:B------:R-:W-:Y:S02]  /*0e50*/  FFMA R12, R0, R3, RZ ;  /* 0x00000003000c7223 */ /* 0x000fe400000000ff */
[----:B------:R-:W1:Y:S02]  /*0e60*/  FCHK P0, R3, R19 ;  /* 0x0000001303007302 */ /* 0x000e640000000000 */
[----:B------:R-:W-:-:S04]  /*0e70*/  FFMA R11, -R19, R12, R3 ;  /* 0x0000000c130b7223 */ /* 0x000fc80000000103 */
[----:B------:R-:W-:Y:S01]  /*0e80*/  FFMA R0, R0, R11, R12 ;  /* 0x0000000b00007223 */ /* 0x000fe2000000000c */
[----:B01----:R-:W-:Y:S06]  /*0e90*/  @!P0 BRA `(.L_x_15) ;  /* 0x00000000000c8947 */ /* 0x003fec0003800000 */
[----:B------:R-:W-:Y:S01]  /*0ea0*/  IMAD.MOV.U32 R0, RZ, RZ, R19 ;  /* 0x000000ffff007224 */ /* 0x000fe200078e0013 */
[----:B------:R-:W-:-:S07]  /*0eb0*/  MOV R20, 0xed0 ;  /* 0x00000ed000147802 */ /* 0x000fce0000000f00 */
[----:B------:R-:W-:Y:S05]  /*0ec0*/  CALL.REL.NOINC `($__internal_0_$__cuda_sm3x_div_rn_noftz_f32_slowpath) ;  /* 0x0000000400c47944 */ /* 0x000fea0003c00000 */
.L_x_15:
[----:B------:R-:W0:Y:S01]  /*0ed0*/  LDCU UR4, c[0x0][0x3a8] ;  /* 0x00007500ff0477ac */ /* 0x000e220008000800 */
[----:B------:R-:W1:Y:S01]  /*0ee0*/  LDC.64 R12, c[0x0][0x3a0] ;  /* 0x0000e800ff0c7b82 */ /* 0x000e620000000a00 */
[----:B0-----:R-:W-:-:S04]  /*0ef0*/  MOV R3, UR4 ;  /* 0x0000000400037c02 */ /* 0x001fc80008000f00 */
[----:B------:R-:W-:Y:S02]  /*0f00*/  IADD3 R18, P0, PT, R18, R3, RZ ;  /* 0x0000000312127210 */ /* 0x000fe40007f1e0ff */
[----:B------:R-:W-:-:S05]  /*0f10*/  SHF.R.S32.HI R11, RZ, 0x1f, R3 ;  /* 0x0000001fff0b7819 */ /* 0x000fca0000011403 */
[----:B------:R-:W-:Y:S01]  /*0f20*/  IMAD.X R11, R10, 0x1, R11, P0 ;  /* 0x000000010a0b7824 */ /* 0x000fe200000e060b */
[----:B-1----:R-:W-:-:S04]  /*0f30*/  LEA R12, P0, R18, R12, 0x2 ;  /* 0x0000000c120c7211 */ /* 0x002fc800078010ff */
[----:B------:R-:W-:-:S05]  /*0f40*/  LEA.HI.X R13, R18, R13, R11, 0x2, P0 ;  /* 0x0000000d120d7211 */ /* 0x000fca00000f140b */
[----:B------:R0:W-:Y:S04]  /*0f50*/  STG.E desc[UR10][R12.64+-0x4], R0 ;  /* 0xfffffc000c007986 */ /* 0x0001e8000c10190a */
.L_x_13:
[----:B------:R-:W-:Y:S05]  /*0f60*/  BSYNC.RECONVERGENT B0 ;  /* 0x0000000000007941 */ /* 0x000fea0003800200 */
.L_x_12:
[----:B------:R-:W-:Y:S01]  /*0f70*/  BAR.SYNC.DEFER_BLOCKING 0x0 ;  /* 0x0000000000007b1d */ /* 0x000fe20000010000 */
[----:B------:R-:W-:-:S13]  /*0f80*/  FSETP.GT.AND P0, PT, R9, RZ, PT ;  /* 0x000000ff0900720b */ /* 0x000fda0003f04000 */
[----:B------:R-:W-:Y:S05]  /*0f90*/  @!P0 EXIT ;  /* 0x000000000000894d */ /* 0x000fea0003800000 */
[----:B------:R-:W2:Y:S01]  /*0fa0*/  LDC.64 R26, c[0x0][0x3a0] ;  /* 0x0000e800ff1a7b82 */ /* 0x000ea20000000a00 */
[----:B------:R-:W3:Y:S01]  /*0fb0*/  LDCU UR4, c[0x0][0x3a8] ;  /* 0x00007500ff0477ac */ /* 0x000ee20008000800 */
[----:B0-----:R-:W-:Y:S01]  /*0fc0*/  SHF.R.S32.HI R0, RZ, 0x1f, R3 ;  /* 0x0000001fff007819 */ /* 0x001fe20000011403 */
[----:B------:R-:W0:Y:S03]  /*0fd0*/  LDCU UR5, c[0x0][0x3a8] ;  /* 0x00007500ff0577ac */ /* 0x000e260008000800 */
[----:B------:R-:W-:Y:S02]  /*0fe0*/  LEA.HI R0, R0, R3, RZ, 0x2 ;  /* 0x0000000300007211 */ /* 0x000fe400078f10ff */
[----:B------:R-:W4:Y:S02]  /*0ff0*/  LDC.64 R10, c[0x0][0x3a0] ;  /* 0x0000e800ff0a7b82 */ /* 0x000f240000000a00 */
[----:B------:R-:W-:Y:S01]  /*1000*/  SHF.R.S32.HI R15, RZ, 0x2, R0 ;  /* 0x00000002ff0f7819 */ /* 0x000fe20000011400 */
[----:B---3--:R-:W-:Y:S01]  /*1010*/  IMAD.U32 R12, RZ, RZ, UR4 ;  /* 0x00000004ff0c7e24 */ /* 0x008fe2000f8e00ff */
[----:B------:R-:W-:Y:S01]  /*1020*/  UMOV UR4, URZ ;  /* 0x000000ff00047c82 */ /* 0x000fe20008000000 */
[----:B--2---:R-:W-:-:S04]  /*1030*/  IMAD.WIDE R28, R4, 0x4, R26 ;  /* 0x00000004041c7825 */ /* 0x004fc800078e021a */
[----:B0-----:R-:W-:-:S07]  /*1040*/  IMAD.WIDE.U32 R26, R4, 0x4, R26 ;  /* 0x00000004041a7825 */ /* 0x001fce00078e001a */
.L_x_24:
[C---:B-1----:R-:W-:Y:S01]  /*1050*/  IADD3 R13, PT, PT, R15.reuse, -0x1, RZ ;  /* 0xffffffff0f0d7810 */ /* 0x042fe20007ffe0ff */
[----:B------:R-:W-:Y:S01]  /*1060*/  BSSY.RECONVERGENT B0, `(.L_x_16) ;  /* 0x0000019000007945 */ /* 0x000fe20003800200 */
[----:B------:R-:W-:Y:S01]  /*1070*/  LEA.HI R12, R12, R12, RZ, 0x1 ;  /* 0x0000000c0c0c7211 */ /* 0x000fe200078f08ff */
[----:B-1----:R-:W-:Y:S01]  /*1080*/  IMAD.WIDE R18, R15, 0x4, R28 ;  /* 0x000000040f127825 */ /* 0x002fe200078e021c */
[----:B------:R-:W-:Y:S02]  /*1090*/  ISETP.NE.AND P0, PT, R2, R13, PT ;  /* 0x0000000d0200720c */ /* 0x000fe40003f05270 */
[----:B------:R-:W-:-:S11]  /*10a0*/  SHF.R.S32.HI R12, RZ, 0x1, R12 ;  /* 0x00000001ff0c7819 */ /* 0x000fd6000001140c */
[----:B0-----:R-:W-:Y:S05]  /*10b0*/  @P0 BRA `(.L_x_17) ;  /* 0x00000000004c0947 */ /* 0x001fea0003800000 */
[----:B------:R-:W2:Y:S01]  /*10c0*/  LDG.E R16, desc[UR10][R18.64] ;  /* 0x0000000a12107981 */ /* 0x000ea2000c1e1900 */
[----:B------:R-:W-:Y:S03]  /*10d0*/  BSSY.RECONVERGENT B1, `(.L_x_18) ;  /* 0x0000010000017945 */ /* 0x000fe60003800200 */
[----:B------:R-:W0:Y:S04]  /*10e0*/  LDS R0, [R6] ;  /* 0x0000000006007984 */ /* 0x000e280000000800 */
[----:B------:R-:W-:Y:S04]  /*10f0*/  LDS R3, [R8] ;  /* 0x0000000008037984 */ /* 0x000fe80000000800 */
[----:B------:R-:W2:Y:S01]  /*1100*/  LDS R14, [R7] ;  /* 0x00000000070e7984 */ /* 0x000ea20000000800 */
[----:B0-----:R-:W0:Y:S02]  /*1110*/  MUFU.RCP R17, R0 ;  /* 0x0000000000117308 */ /* 0x001e240000001000 */
[----:B0-----:R-:W-:-:S04]  /*1120*/  FFMA R20, -R0, R17, 1 ;  /* 0x3f80000000147423 */ /* 0x001fc80000000111 */
[----:B------:R-:W-:Y:S01]  /*1130*/  FFMA R20, R17, R20, R17 ;  /* 0x0000001411147223 */ /* 0x000fe20000000011 */
[----:B--2---:R-:W-:-:S04]  /*1140*/  FFMA R3, -R14, R16, R3 ;  /* 0x000000100e037223 */ /* 0x004fc80000000103 */
[----:B------:R-:W0:Y:S01]  /*1150*/  FCHK P0, R3, R0 ;  /* 0x0000000003007302 */ /* 0x000e220000000000 */
[----:B------:R-:W-:-:S04]  /*1160*/  FFMA R17, R3, R20, RZ ;  /* 0x0000001403117223 */ /* 0x000fc800000000ff */
[----:B------:R-:W-:-:S04]  /*1170*/  FFMA R14, -R0, R17, R3 ;  /* 0x00000011000e7223 */ /* 0x000fc80000000103 */
[----:B------:R-:W-:Y:S01]  /*1180*/  FFMA R17, R20, R14, R17 ;  /* 0x0000000e14117223 */ /* 0x000fe20000000011 */
[----:B0-----:R-:W-:Y:S06]  /*1190*/  @!P0 BRA `(.L_x_19) ;  /* 0x00000000000c8947 */ /* 0x001fec0003800000 */
[----:B------:R-:W-:-:S07]  /*11a0*/  MOV R20, 0x11c0 ;  /* 0x000011c000147802 */ /* 0x000fce0000000f00 */
[----:B----4-:R-:W-:Y:S05]  /*11b0*/  CALL.REL.NOINC `($__internal_0_$__cuda_sm3x_div_rn_noftz_f32_slowpath) ;  /* 0x0000000400087944 */ /* 0x010fea0003c00000 */
[----:B------:R-:W-:-:S07]  /*11c0*/  IMAD.MOV.U32 R17, RZ, RZ, R0 ;  /* 0x000000ffff117224 */ /* 0x000fce00078e0000 */
.L_x_19:
[----:B------:R-:W-:Y:S05]  /*11d0*/  BSYNC.RECONVERGENT B1 ;  /* 0x0000000000017941 */ /* 0x000fea0003800200 */
.L_x_18:
[----:B------:R0:W-:Y:S02]  /*11e0*/  STG.E desc[UR10][R28.64], R17 ;  /* 0x000000111c007986 */ /* 0x0001e4000c10190a */
.L_x_17:
[----:B------:R-:W-:Y:S05]  /*11f0*/  BSYNC.RECONVERGENT B0 ;  /* 0x0000000000007941 */ /* 0x000fea0003800200 */
.L_x_16:
[----:B------:R-:W-:Y:S01]  /*1200*/  IMAD.IADD R13, R12, 0x1, R13 ;  /* 0x000000010c0d7824 */ /* 0x000fe200078e020d */
[----:B------:R-:W-:Y:S04]  /*1210*/  BSSY.RECONVERGENT B0, `(.L_x_20) ;  /* 0x0000034000007945 */ /* 0x000fe80003800200 */
[----:B------:R-:W-:-:S04]  /*1220*/  ISETP.GE.AND P0, PT, R2, R13, PT ;  /* 0x0000000d0200720c */ /* 0x000fc80003f06270 */
[----:B------:R-:W-:-:S13]  /*1230*/  ISETP.GE.OR P0, PT, R2, UR5, !P0 ;  /* 0x0000000502007c0c */ /* 0x000fda000c706670 */
[----:B------:R-:W-:Y:S05]  /*1240*/  @P0 BRA `(.L_x_21) ;  /* 0x0000000000c00947 */ /* 0x000fea0003800000 */
[-C--:B------:R-:W-:Y:S02]  /*1250*/  IABS R0, R12.reuse ;  /* 0x0000000c00007213 */ /* 0x080fe40000000000 */
[----:B------:R-:W-:Y:S02]  /*1260*/  IABS R20, R12 ;  /* 0x0000000c00147213 */ /* 0x000fe40000000000 */
[----:B------:R-:W1:Y:S01]  /*1270*/  I2F.RP R3, R0 ;  /* 0x0000000000037306 */ /* 0x000e620000209400 */
[----:B------:R-:W-:Y:S02]  /*1280*/  IABS R14, R2 ;  /* 0x00000002000e7213 */ /* 0x000fe40000000000 */
[----:B------:R-:W-:-:S05]  /*1290*/  ISETP.GE.AND P2, PT, R2, RZ, PT ;  /* 0x000000ff0200720c */ /* 0x000fca0003f46270 */
[----:B-1----:R-:W1:Y:S02]  /*12a0*/  MUFU.RCP R3, R3 ;  /* 0x0000000300037308 */ /* 0x002e640000001000 */
[----:B-1----:R-:W-:Y:S01]  /*12b0*/  IADD3 R16, PT, PT, R3, 0xffffffe, RZ ;  /* 0x0ffffffe03107810 */ /* 0x002fe20007ffe0ff */
[----:B------:R-:W-:-:S05]  /*12c0*/  IMAD.MOV R3, RZ, RZ, -R20 ;  /* 0x000000ffff037224 */ /* 0x000fca00078e0a14 */
[----:B0-----:R0:W1:Y:S02]  /*12d0*/  F2I.FTZ.U32.TRUNC.NTZ R17, R16 ;  /* 0x0000001000117305 */ /* 0x001064000021f000 */
[----:B0-----:R-:W-:Y:S02]  /*12e0*/  HFMA2 R16, -RZ, RZ, 0, 0 ;  /* 0x00000000ff107431 */ /* 0x001fe400000001ff */
[----:B-1----:R-:W-:-:S04]  /*12f0*/  IMAD.MOV R13, RZ, RZ, -R17 ;  /* 0x000000ffff0d7224 */ /* 0x002fc800078e0a11 */
[----:B------:R-:W-:-:S04]  /*1300*/  IMAD R13, R13, R0, RZ ;  /* 0x000000000d0d7224 */ /* 0x000fc800078e02ff */
[----:B------:R-:W-:-:S06]  /*1310*/  IMAD.HI.U32 R17, R17, R13, R16 ;  /* 0x0000000d11117227 */ /* 0x000fcc00078e0010 */
[----:B------:R-:W-:-:S04]  /*1320*/  IMAD.HI.U32 R17, R17, R14, RZ ;  /* 0x0000000e11117227 */ /* 0x000fc800078e00ff */
[----:B------:R-:W-:-:S05]  /*1330*/  IMAD R17, R17, R3, R14 ;  /* 0x0000000311117224 */ /* 0x000fca00078e020e */
[----:B------:R-:W-:-:S13]  /*1340*/  ISETP.GT.U32.AND P0, PT, R0, R17, PT ;  /* 0x000000110000720c */ /* 0x000fda0003f04070 */
[----:B------:R-:W-:Y:S01]  /*1350*/  @!P0 IMAD.IADD R17, R17, 0x1, -R0 ;  /* 0x0000000111118824 */ /* 0x000fe200078e0a00 */
[----:B------:R-:W-:-:S04]  /*1360*/  ISETP.NE.AND P0, PT, R12, RZ, PT ;  /* 0x000000ff0c00720c */ /* 0x000fc80003f05270 */
[----:B------:R-:W-:-:S13]  /*1370*/  ISETP.GT.U32.AND P1, PT, R0, R17, PT ;  /* 0x000000110000720c */ /* 0x000fda0003f24070 */
[----:B------:R-:W-:-:S05]  /*1380*/  @!P1 IMAD.IADD R17, R17, 0x1, -R0 ;  /* 0x0000000111119824 */ /* 0x000fca00078e0a00 */
[----:B------:R-:W-:Y:S02]  /*1390*/  @!P2 IADD3 R17, PT, PT, -R17, RZ, RZ ;  /* 0x000000ff1111a210 */ /* 0x000fe40007ffe1ff */
[----:B------:R-:W-:-:S04]  /*13a0*/  @!P0 LOP3.LUT R17, RZ, R12, RZ, 0x33, !PT ;  /* 0x0000000cff118212 */ /* 0x000fc800078e33ff */
[----:B------:R-:W-:-:S13]  /*13b0*/  ISETP.NE.AND P0, PT, R17, RZ, PT ;  /* 0x000000ff1100720c */ /* 0x000fda0003f05270 */
[----:B------:R-:W-:Y:S05]  /*13c0*/  @P0 BRA `(.L_x_21) ;  /* 0x0000000000600947 */ /* 0x000fea0003800000 */
[----:B------:R-:W-:Y:S01]  /*13d0*/  IMAD.IADD R17, R4, 0x1, -R15 ;  /* 0x0000000104117824 */ /* 0x000fe200078e0a0f */
[----:B------:R-:W2:Y:S03]  /*13e0*/  LDG.E R18, desc[UR10][R18.64] ;  /* 0x0000000a12127981 */ /* 0x000ea6000c1e1900 */
[----:B----4-:R-:W-:Y:S01]  /*13f0*/  IMAD.WIDE R16, R17, 0x4, R10 ;  /* 0x0000000411107825 */ /* 0x010fe200078e020a */
[----:B------:R-:W0:Y:S04]  /*1400*/  LDS R0, [R6] ;  /* 0x0000000006007984 */ /* 0x000e280000000800 */
[----:B------:R-:W-:Y:S04]  /*1410*/  LDS R3, [R8] ;  /* 0x0000000008037984 */ /* 0x000fe80000000800 */
[----:B------:R-:W3:Y:S04]  /*1420*/  LDG.E R16, desc[UR10][R16.64] ;  /* 0x0000000a10107981 */ /* 0x000ee8000c1e1900 */
[----:B------:R-:W3:Y:S04]  /*1430*/  LDS R14, [R5] ;  /* 0x00000000050e7984 */ /* 0x000ee80000000800 */
[----:B------:R-:W2:Y:S01]  /*1440*/  LDS R20, [R7] ;  /* 0x0000000007147984 */ /* 0x000ea20000000800 */
[----:B0-----:R-:W0:Y:S01]  /*1450*/  MUFU.RCP R13, R0 ;  /* 0x00000000000d7308 */ /* 0x001e220000001000 */
[----:B------:R-:W-:Y:S01]  /*1460*/  BSSY.RECONVERGENT B1, `(.L_x_22) ;  /* 0x000000d000017945 */ /* 0x000fe20003800200 */
[----:B---3--:R-:W-:-:S04]  /*1470*/  FFMA R3, -R14, R16, R3 ;  /* 0x000000100e037223 */ /* 0x008fc80000000103 */
[----:B--2---:R-:W-:Y:S01]  /*1480*/  FFMA R3, -R20, R18, R3 ;  /* 0x0000001214037223 */ /* 0x004fe20000000103 */
[----:B0-----:R-:W-:-:S03]  /*1490*/  FFMA R14, -R0, R13, 1 ;  /* 0x3f800000000e7423 */ /* 0x001fc6000000010d */
[----:B------:R-:W0:Y:S01]  /*14a0*/  FCHK P0, R3, R0 ;  /* 0x0000000003007302 */ /* 0x000e220000000000 */
[----:B------:R-:W-:-:S04]  /*14b0*/  FFMA R14, R13, R14, R13 ;  /* 0x0000000e0d0e7223 */ /* 0x000fc8000000000d */
[----:B------:R-:W-:-:S04]  /*14c0*/  FFMA R13, R3, R14, RZ ;  /* 0x0000000e030d7223 */ /* 0x000fc800000000ff */
[----:B------:R-:W-:-:S04]  /*14d0*/  FFMA R16, -R0, R13, R3 ;  /* 0x0000000d00107223 */ /* 0x000fc80000000103 */
[----:B------:R-:W-:Y:S01]  /*14e0*/  FFMA R13, R14, R16, R13 ;  /* 0x000000100e0d7223 */ /* 0x000fe2000000000d */
[----:B0-----:R-:W-:Y:S06]  /*14f0*/  @!P0 BRA `(.L_x_23) ;  /* 0x00000000000c8947 */ /* 0x001fec0003800000 */
[----:B------:R-:W-:-:S07]  /*1500*/  MOV R20, 0x1520 ;  /* 0x0000152000147802 */ /* 0x000fce0000000f00 */
[----:B------:R-:W-:Y:S05]  /*1510*/  CALL.REL.NOINC `($__internal_0_$__cuda_sm3x_div_rn_noftz_f32_slowpath) ;  /* 0x0000000000307944 */ /* 0x000fea0003c00000 */
[----:B------:R-:W-:-:S07]  /*1520*/  IMAD.MOV.U32 R13, RZ, RZ, R0 ;  /* 0x000000ffff0d7224 */ /* 0x000fce00078e0000 */
.L_x_23:
[----:B------:R-:W-:Y:S05]  /*1530*/  BSYNC.RECONVERGENT B1 ;  /* 0x0000000000017941 */ /* 0x000fea0003800200 */
.L_x_22:
[----:B------:R1:W-:Y:S02]  /*1540*/  STG.E desc[UR10][R26.64], R13 ;  /* 0x0000000d1a007986 */ /* 0x0003e4000c10190a */
.L_x_21:
[----:B------:R-:W-:Y:S05]  /*1550*/  BSYNC.RECONVERGENT B0 ;  /* 0x0000000000007941 */ /* 0x000fea0003800200 */
.L_x_20:
[----:B------:R-:W-:Y:S01]  /*1560*/  UIADD3 UR4, UPT, UPT, UR4, 0x1, URZ ;  /* 0x0000000104047890 */ /* 0x000fe2000fffe0ff */
[----:B------:R-:W-:Y:S01]  /*1570*/  LEA.HI R15, R15, R15, RZ, 0x1 ;  /* 0x0000000f0f0f7211 */ /* 0x000fe200078f08ff */
[----:B------:R-:W-:Y:S03]  /*1580*/  BAR.SYNC.DEFER_BLOCKING 0x0 ;  /* 0x0000000000007b1d */ /* 0x000fe60000010000 */
[----:B------:R-:W-:Y:S02]  /*1590*/  SHF.R.S32.HI R15, RZ, 0x1, R15 ;  /* 0x00000001ff0f7819 */ /* 0x000fe4000001140f */
[----:B------:R-:W-:-:S04]  /*15a0*/  I2FP.F32.U32 R0, UR4 ;  /* 0x0000000400007c45 */ /* 0x000fc80008201000 */
[----:B------:R-:W-:-:S13]  /*15b0*/  FSETP.GT.AND P0, PT, R9, R0, PT ;  /* 0x000000000900720b */ /* 0x000fda0003f04000 */
[----:B------:R-:W-:Y:S05]  /*15c0*/  @P0 BRA `(.L_x_24) ;  /* 0xfffffff800a00947 */ /* 0x000fea000383ffff */
[----:B------:R-:W-:Y:S05]  /*15d0*/  EXIT ;  /* 0x000000000000794d */ /* 0x000fea0003800000 */
        .weak           $__internal_0_$__cuda_sm3x_div_rn_noftz_f32_slowpath
        .type           $__internal_0_$__cuda_sm3x_div_rn_noftz_f32_slowpath,@function
        .size           $__internal_0_$__cuda_sm3x_div_rn_noftz_f32_slowpath,(.L_x_37 - $__internal_0_$__cuda_sm3x_div_rn_noftz_f32_slowpath)
$__internal_0_$__cuda_sm3x_div_rn_noftz_f32_slowpath:
[----:B------:R-:W-:Y:S01]  /*15e0*/  SHF.R.U32.HI R16, RZ, 0x17, R0 ;  /* 0x00000017ff107819 */ /* 0x000fe20000011600 */
[----:B------:R-:W-:Y:S01]  /*15f0*/  BSSY.RECONVERGENT B2, `(.L_x_25) ;  /* 0x0000063000027945 */ /* 0x000fe20003800200 */
[----:B------:R-:W-:Y:S02]  /*1600*/  SHF.R.U32.HI R21, RZ, 0x17, R3 ;  /* 0x00000017ff157819 */ /* 0x000fe40000011603 */
[----:B------:R-:W-:Y:S02]  /*1610*/  LOP3.LUT R16, R16, 0xff, RZ, 0xc0, !PT ;  /* 0x000000ff10107812 */ /* 0x000fe400078ec0ff */
[----:B------:R-:W-:Y:S02]  /*1620*/  LOP3.LUT R21, R21, 0xff, RZ, 0xc0, !PT ;  /* 0x000000ff15157812 */ /* 0x000fe400078ec0ff */
[----:B------:R-:W-:-:S03]  /*1630*/  IADD3 R22, PT, PT, R16, -0x1, RZ ;  /* 0xffffffff10167810 */ /* 0x000fc60007ffe0ff */
[----:B------:R-:W-:Y:S01]  /*1640*/  VIADD R17, R21, 0xffffffff ;  /* 0xffffffff15117836 */ /* 0x000fe20000000000 */
[----:B------:R-:W-:-:S04]  /*1650*/  ISETP.GT.U32.AND P0, PT, R22, 0xfd, PT ;  /* 0x000000fd1600780c */ /* 0x000fc80003f04070 */
[----:B------:R-:W-:-:S13]  /*1660*/  ISETP.GT.U32.OR P0, PT, R17, 0xfd, P0 ;  /* 0x000000fd1100780c */ /* 0x000fda0000704470 */
[----:B------:R-:W-:Y:S01]  /*1670*/  @!P0 IMAD.MOV.U32 R17, RZ, RZ, RZ ;  /* 0x000000ffff118224 */ /* 0x000fe200078e00ff */
[----:B------:R-:W-:Y:S06]  /*1680*/  @!P0 BRA `(.L_x_26) ;  /* 0x0000000000608947 */ /* 0x000fec0003800000 */
[----:B------:R-:W-:Y:S02]  /*1690*/  FSETP.GTU.FTZ.AND P0, PT, |R3|, +INF , PT ;  /* 0x7f8000000300780b */ /* 0x000fe40003f1c200 */
[----:B------:R-:W-:-:S04]  /*16a0*/  FSETP.GTU.FTZ.AND P1, PT, |R0|, +INF , PT ;  /* 0x7f8000000000780b */ /* 0x000fc80003f3c200 */
[----:B------:R-:W-:-:S13]  /*16b0*/  PLOP3.LUT P0, PT, P0, P1, PT, 0xf8, 0x8f ;  /* 0x00000000008f781c */ /* 0x000fda0000703f70 */
[----:B------:R-:W-:Y:S05]  /*16c0*/  @P0 BRA `(.L_x_27) ;  /* 0x0000000400500947 */ /* 0x000fea0003800000 */
[----:B------:R-:W-:-:S13]  /*16d0*/  LOP3.LUT P0, RZ, R0, 0x7fffffff, R3, 0xc8, !PT ;  /* 0x7fffffff00ff7812 */ /* 0x000fda000780c803 */
[----:B------:R-:W-:Y:S05]  /*16e0*/  @!P0 BRA `(.L_x_28) ;  /* 0x0000000400408947 */ /* 0x000fea0003800000 */
[C---:B------:R-:W-:Y:S02]  /*16f0*/  FSETP.NEU.FTZ.AND P2, PT, |R3|.reuse, +INF , PT ;  /* 0x7f8000000300780b */ /* 0x040fe40003f5d200 */
[----:B------:R-:W-:Y:S02]  /*1700*/  FSETP.NEU.FTZ.AND P1, PT, |R0|, +INF , PT ;  /* 0x7f8000000000780b */ /* 0x000fe40003f3d200 */
[----:B------:R-:W-:-:S11]  /*1710*/  FSETP.NEU.FTZ.AND P0, PT, |R3|, +INF , PT ;  /* 0x7f8000000300780b */ /* 0x000fd60003f1d200 */
[----:B------:R-:W-:Y:S05]  /*1720*/  @!P1 BRA !P2, `(.L_x_28) ;  /* 0x0000000400309947 */ /* 0x000fea0005000000 */
[----:B------:R-:W-:-:S04]  /*1730*/  LOP3.LUT P2, RZ, R3, 0x7fffffff, RZ, 0xc0, !PT ;  /* 0x7fffffff03ff7812 */ /* 0x000fc8000784c0ff */
[----:B------:R-:W-:-:S13]  /*1740*/  PLOP3.LUT P1, PT, P1, P2, PT, 0x2f, 0xf2 ;  /* 0x0000000000f2781c */ /* 0x000fda0000f24577 */
[----:B------:R-:W-:Y:S05]  /*1750*/  @P1 BRA `(.L_x_29) ;  /* 0x00000004001c1947 */ /* 0x000fea0003800000 */
[----:B------:R-:W-:-:S04]  /*1760*/  LOP3.LUT P1, RZ, R0, 0x7fffffff, RZ, 0xc0, !PT ;  /* 0x7fffffff00ff7812 */ /* 0x000fc8000782c0ff */
[----:B------:R-:W-:-:S13]  /*1770*/  PLOP3.LUT P0, PT, P0, P1, PT, 0x2f, 0xf2 ;  /* 0x0000000000f2781c */ /* 0x000fda0000702577 */
[----:B------:R-:W-:Y:S05]  /*1780*/  @P0 BRA `(.L_x_30) ;  /* 0x0000000400040947 */ /* 0x000fea0003800000 */
[----:B------:R-:W-:Y:S02]  /*1790*/  IADD3 R17, PT, PT, R21, -0x1, RZ ;  /* 0xffffffff15117810 */ /* 0x000fe40007ffe0ff */
[----:B------:R-:W-:Y:S02]  /*17a0*/  ISETP.GE.AND P1, PT, R22, RZ, PT ;  /* 0x000000ff1600720c */ /* 0x000fe40003f26270 */
[----:B------:R-:W-:-:S11]  /*17b0*/  ISETP.GE.AND P0, PT, R17, RZ, PT ;  /* 0x000000ff1100720c */ /* 0x000fd60003f06270 */
[----:B------:R-:W-:Y:S02]  /*17c0*/  @!P1 FFMA R0, R0, 1.84467440737095516160e+19, RZ ;  /* 0x5f80000000009823 */ /* 0x000fe400000000ff */
[----:B------:R-:W-:Y:S02]  /*17d0*/  @P0 IMAD.MOV.U32 R17, RZ, RZ, RZ ;  /* 0x000000ffff110224 */ /* 0x000fe400078e00ff */
[----:B------:R-:W-:Y:S01]  /*17e0*/  @!P0 FFMA R3, R3, 1.84467440737095516160e+19, RZ ;  /* 0x5f80000003038823 */ /* 0x000fe200000000ff */
[----:B------:R-:W-:-:S05]  /*17f0*/  @!P0 IMAD.MOV.U32 R17, RZ, RZ, -0x40 ;  /* 0xffffffc0ff118424 */ /* 0x000fca00078e00ff */
[----:B------:R-:W-:-:S07]  /*1800*/  @!P1 IADD3 R17, PT, PT, R17, 0x40, RZ ;  /* 0x0000004011119810 */ /* 0x000fce0007ffe0ff */
.L_x_26:
[----:B------:R-:W-:Y:S01]  /*1810*/  LEA R25, R16, 0xc0800000, 0x17 ;  /* 0xc080000010197811 */ /* 0x000fe200078eb8ff */
[----:B------:R-:W-:Y:S01]  /*1820*/  VIADD R22, R21, 0xffffff81 ;  /* 0xffffff8115167836 */ /* 0x000fe20000000000 */
[----:B------:R-:W-:Y:S03]  /*1830*/  BSSY.RECONVERGENT B3, `(.L_x_31) ;  /* 0x0000035000037945 */ /* 0x000fe60003800200 */
[----:B------:R-:W-:Y:S01]  /*1840*/  IMAD.IADD R25, R0, 0x1, -R25 ;  /* 0x0000000100197824 */ /* 0x000fe200078e0a19 */
[----:B------:R-:W-:-:S03]  /*1850*/  IADD3 R16, PT, PT, R22, 0x7f, -R16 ;  /* 0x0000007f16107810 */ /* 0x000fc60007ffe810 */
[----:B------:R-:W0:Y:S01]  /*1860*/  MUFU.RCP R0, R25 ;  /* 0x0000001900007308 */ /* 0x000e220000001000 */
[----:B------:R-:W-:Y:S01]  /*1870*/  FADD.FTZ R23, -R25, -RZ ;  /* 0x800000ff19177221 */ /* 0x000fe20000010100 */
[----:B------:R-:W-:-:S03]  /*1880*/  IADD3 R17, PT, PT, R16, R17, RZ ;  /* 0x0000001110117210 */ /* 0x000fc60007ffe0ff */
[----:B0-----:R-:W-:-:S04]  /*1890*/  FFMA R21, R0, R23, 1 ;  /* 0x3f80000000157423 */ /* 0x001fc80000000017 */
[----:B------:R-:W-:Y:S01]  /*18a0*/  FFMA R21, R0, R21, R0 ;  /* 0x0000001500157223 */ /* 0x000fe20000000000 */
[----:B------:R-:W-:-:S04]  /*18b0*/  IMAD R0, R22, -0x800000, R3 ;  /* 0xff80000016007824 */ /* 0x000fc800078e0203 */
[----:B------:R-:W-:-:S04]  /*18c0*/  FFMA R24, R0, R21, RZ ;  /* 0x0000001500187223 */ /* 0x000fc800000000ff */
[----:B------:R-:W-:-:S04]  /*18d0*/  FFMA R3, R23, R24, R0 ;  /* 0x0000001817037223 */ /* 0x000fc80000000000 */
[----:B------:R-:W-:-:S04]  /*18e0*/  FFMA R24, R21, R3, R24 ;  /* 0x0000000315187223 */ /* 0x000fc80000000018 */
[----:B------:R-:W-:-:S04]  /*18f0*/  FFMA R23, R23, R24, R0 ;  /* 0x0000001817177223 */ /* 0x000fc80000000000 */
[----:B------:R-:W-:-:S05]  /*1900*/  FFMA R0, R21, R23, R24 ;  /* 0x0000001715007223 */ /* 0x000fca0000000018 */
[----:B------:R-:W-:-:S04]  /*1910*/  SHF.R.U32.HI R3, RZ, 0x17, R0 ;  /* 0x00000017ff037819 */ /* 0x000fc80000011600 */
[----:B------:R-:W-:-:S05]  /*1920*/  LOP3.LUT R16, R3, 0xff, RZ, 0xc0, !PT ;  /* 0x000000ff03107812 */ /* 0x000fca00078ec0ff */
[----:B------:R-:W-:-:S04]  /*1930*/  IMAD.IADD R3, R16, 0x1, R17 ;  /* 0x0000000110037824 */ /* 0x000fc800078e0211 */
[----:B------:R-:W-:-:S05]  /*1940*/  VIADD R16, R3, 0xffffffff ;  /* 0xffffffff03107836 */ /* 0x000fca0000000000 */
[----:B------:R-:W-:-:S13]  /*1950*/  ISETP.GE.U32.AND P0, PT, R16, 0xfe, PT ;  /* 0x000000fe1000780c */ /* 0x000fda0003f06070 */
[----:B------:R-:W-:Y:S05]  /*1960*/  @!P0 BRA `(.L_x_32) ;  /* 0x0000000000808947 */ /* 0x000fea0003800000 */
[----:B------:R-:W-:-:S13]  /*1970*/  ISETP.GT.AND P0, PT, R3, 0xfe, PT ;  /* 0x000000fe0300780c */ /* 0x000fda0003f04270 */
[----:B------:R-:W-:Y:S05]  /*1980*/  @P0 BRA `(.L_x_33) ;  /* 0x00000000006c0947 */ /* 0x000fea0003800000 */
[----:B------:R-:W-:-:S13]  /*1990*/  ISETP.GE.AND P0, PT, R3, 0x1, PT ;  /* 0x000000010300780c */ /* 0x000fda0003f06270 */
[----:B------:R-:W-:Y:S05]  /*19a0*/  @P0 BRA `(.L_x_34) ;  /* 0x0000000000740947 */ /* 0x000fea0003800000 */
[----:B------:R-:W-:Y:S02]  /*19b0*/  ISETP.GE.AND P0, PT, R3, -0x18, PT ;  /* 0xffffffe80300780c */ /* 0x000fe40003f06270 */
[----:B------:R-:W-:-:S11]  /*19c0*/  LOP3.LUT R0, R0, 0x80000000, RZ, 0xc0, !PT ;  /* 0x8000000000007812 */ /* 0x000fd600078ec0ff */
[----:B------:R-:W-:Y:S05]  /*19d0*/  @!P0 BRA `(.L_x_34) ;  /* 0x0000000000688947 */ /* 0x000fea0003800000 */
[CCC-:B------:R-:W-:Y:S01]  /*19e0*/  FFMA.RZ R16, R21.reuse, R23.reuse, R24.reuse ;  /* 0x0000001715107223 */ /* 0x1c0fe2000000c018 */
[CCC-:B------:R-:W-:Y:S01]  /*19f0*/  FFMA.RP R17, R21.reuse, R23.reuse, R24.reuse ;  /* 0x0000001715117223 */ /* 0x1c0fe20000008018 */
[----:B------:R-:W-:Y:S01]  /*1a00*/  FFMA.RM R24, R21, R23, R24 ;  /* 0x0000001715187223 */ /* 0x000fe20000004018 */
[C---:B------:R-:W-:Y:S02]  /*1a10*/  IADD3 R21, PT, PT, R3.reuse, 0x20, RZ ;  /* 0x0000002003157810 */ /* 0x040fe40007ffe0ff */
[----:B------:R-:W-:Y:S02]  /*1a20*/  LOP3.LUT R16, R16, 0x7fffff, RZ, 0xc0, !PT ;  /* 0x007fffff10107812 */ /* 0x000fe400078ec0ff */
[C---:B------:R-:W-:Y:S02]  /*1a30*/  ISETP.NE.AND P2, PT, R3.reuse, RZ, PT ;  /* 0x000000ff0300720c */ /* 0x040fe40003f45270 */
[----:B------:R-:W-:Y:S02]  /*1a40*/  LOP3.LUT R16, R16, 0x800000, RZ, 0xfc, !PT ;  /* 0x0080000010107812 */ /* 0x000fe400078efcff */
[----:B------:R-:W-:Y:S01]  /*1a50*/  ISETP.NE.AND P1, PT, R3, RZ, PT ;  /* 0x000000ff0300720c */ /* 0x000fe20003f25270 */
[----:B------:R-:W-:Y:S01]  /*1a60*/  IMAD.MOV R3, RZ, RZ, -R3 ;  /* 0x000000ffff037224 */ /* 0x000fe200078e0a03 */
[----:B------:R-:W-:-:S02]  /*1a70*/  SHF.L.U32 R21, R16, R21, RZ ;  /* 0x0000001510157219 */ /* 0x000fc400000006ff */
[----:B------:R-:W-:Y:S02]  /*1a80*/  FSETP.NEU.FTZ.AND P0, PT, R17, R24, PT ;  /* 0x000000181100720b */ /* 0x000fe40003f1d000 */
[----:B------:R-:W-:Y:S02]  /*1a90*/  SEL R3, R3, RZ, P2 ;  /* 0x000000ff03037207 */ /* 0x000fe40001000000 */
[----:B------:R-:W-:Y:S02]  /*1aa0*/  ISETP.NE.AND P1, PT, R21, RZ, P1 ;  /* 0x000000ff1500720c */ /* 0x000fe40000f25270 */
[----:B------:R-:W-:Y:S02]  /*1ab0*/  SHF.R.U32.HI R22, RZ, R3, R16 ;  /* 0x00000003ff167219 */ /* 0x000fe40000011610 */
[----:B------:R-:W-:Y:S02]  /*1ac0*/  PLOP3.LUT P0, PT, P0, P1, PT, 0xf8, 0x8f ;  /* 0x00000000008f781c */ /* 0x000fe40000703f70 */
[----:B------:R-:W-:-:S02]  /*1ad0*/  SHF.R.U32.HI R16, RZ, 0x1, R22 ;  /* 0x00000001ff107819 */ /* 0x000fc40000011616 */
[----:B------:R-:W-:-:S04]  /*1ae0*/  SEL R3, RZ, 0x1, !P0 ;  /* 0x00000001ff037807 */ /* 0x000fc80004000000 */
[----:B------:R-:W-:-:S04]  /*1af0*/  LOP3.LUT R3, R3, 0x1, R16, 0xf8, !PT ;  /* 0x0000000103037812 */ /* 0x000fc800078ef810 */
[----:B------:R-:W-:-:S05]  /*1b00*/  LOP3.LUT R3, R3, R22, RZ, 0xc0, !PT ;  /* 0x0000001603037212 */ /* 0x000fca00078ec0ff */
[----:B------:R-:W-:-:S05]  /*1b10*/  IMAD.IADD R3, R16, 0x1, R3 ;  /* 0x0000000110037824 */ /* 0x000fca00078e0203 */
[----:B------:R-:W-:Y:S01]  /*1b20*/  LOP3.LUT R0, R3, R0, RZ, 0xfc, !PT ;  /* 0x0000000003007212 */ /* 0x000fe200078efcff */
[----:B------:R-:W-:Y:S06]  /*1b30*/  BRA `(.L_x_34) ;  /* 0x0000000000107947 */ /* 0x000fec0003800000 */
.L_x_33:
[----:B------:R-:W-:-:S04]  /*1b40*/  LOP3.LUT R0, R0, 0x80000000, RZ, 0xc0, !PT ;  /* 0x8000000000007812 */ /* 0x000fc800078ec0ff */
[----:B------:R-:W-:Y:S01]  /*1b50*/  LOP3.LUT R0, R0, 0x7f800000, RZ, 0xfc, !PT ;  /* 0x7f80000000007812 */ /* 0x000fe200078efcff */
[----:B------:R-:W-:Y:S06]  /*1b60*/  BRA `(.L_x_34) ;  /* 0x0000000000047947 */ /* 0x000fec0003800000 */
.L_x_32:
[----:B------:R-:W-:-:S07]  /*1b70*/  LEA R0, R17, R0, 0x17 ;  /* 0x0000000011007211 */ /* 0x000fce00078eb8ff */
.L_x_34:
[----:B------:R-:W-:Y:S05]  /*1b80*/  BSYNC.RECONVERGENT B3 ;  /* 0x0000000000037941 */ /* 0x000fea0003800200 */
.L_x_31:
[----:B------:R-:W-:Y:S05]  /*1b90*/  BRA `(.L_x_35) ;  /* 0x0000000000207947 */ /* 0x000fea0003800000 */
.L_x_30:
[----:B------:R-:W-:-:S04]  /*1ba0*/  LOP3.LUT R0, R0, 0x80000000, R3, 0x48, !PT ;  /* 0x8000000000007812 */ /* 0x000fc800078e4803 */
[----:B------:R-:W-:Y:S01]  /*1bb0*/  LOP3.LUT R0, R0, 0x7f800000, RZ, 0xfc, !PT ;  /* 0x7f80000000007812 */ /* 0x000fe200078efcff */
[----:B------:R-:W-:Y:S06]  /*1bc0*/  BRA `(.L_x_35) ;  /* 0x0000000000147947 */ /* 0x000fec0003800000 */
.L_x_29:
[----:B------:R-:W-:Y:S01]  /*1bd0*/  LOP3.LUT R0, R0, 0x80000000, R3, 0x48, !PT ;  /* 0x8000000000007812 */ /* 0x000fe200078e4803 */
[----:B------:R-:W-:Y:S06]  /*1be0*/  BRA `(.L_x_35) ;  /* 0x00000000000c7947 */ /* 0x000fec0003800000 */
.L_x_28:
[----:B------:R-:W0:Y:S01]  /*1bf0*/  MUFU.RSQ R0, -QNAN ;  /* 0xffc0000000007908 */ /* 0x000e220000001400 */
[----:B------:R-:W-:Y:S05]  /*1c00*/  BRA `(.L_x_35) ;  /* 0x0000000000047947 */ /* 0x000fea0003800000 */
.L_x_27:
[----:B------:R-:W-:-:S07]  /*1c10*/  FADD.FTZ R0, R3, R0 ;  /* 0x0000000003007221 */ /* 0x000fce0000010000 */
.L_x_35:
[----:B------:R-:W-:Y:S05]  /*1c20*/  BSYNC.RECONVERGENT B2 ;  /* 0x0000000000027941 */ /* 0x000fea0003800200 */
.L_x_25:
[----:B------:R-:W-:-:S04]  /*1c30*/  IMAD.MOV.U32 R21, RZ, RZ, 0x0 ;  /* 0x00000000ff157424 */ /* 0x000fc800078e00ff */
[----:B0-----:R-:W-:Y:S05]  /*1c40*/  RET.REL.NODEC R20 `(_Z6CR_GPUPfS_S_S_S_i) ;  /* 0xffffffe014ec7950 */ /* 0x001fea0003c3ffff */
.L_x_36:
[----:B------:R-:W-:-:S00]  /*1c50*/  BRA `(.L_x_36) ;  /* 0xfffffffc00fc7947 */ /* 0x000fc0000383ffff */
[----:B------:R-:W-:-:S00]  /*1c60*/  NOP ;  /* 0x0000000000007918 */ /* 0x000fc00000000000 */
        /* <DEDUP_REMOVED lines=9> */
.L_x_37:


//--------------------- .nv.shared._Z6CR_GPUPfS_S_S_S_i --------------------------
	.section	.nv.shared._Z6CR_GPUPfS_S_S_S_i,"aw",@nobits
	.sectionflags	@""
	.align	4
.nv.shared._Z6CR_GPUPfS_S_S_S_i:
	.zero		1280


//--------------------- .nv.shared.reserved.0     --------------------------
	.section	.nv.shared.reserved.0,"aw",@nobits
	.weak		__nv_reservedSMEM_offset_0_alias
	.size		__nv_reservedSMEM_offset_0_alias, 0, 64
	.other		__nv_reservedSMEM_offset_0_alias,@"STO_CUDA_RESERVED_SHARED STV_DEFAULT"
__nv_reservedSMEM_offset_0_alias:
	.zero		0
	.zero		64


//--------------------- .nv.constant0._Z6CR_GPUPfS_S_S_S_i --------------------------
	.section	.nv.constant0._Z6CR_GPUPfS_S_S_S_i,"a",@progbits
	.sectionflags	@""
	.align	4
.nv.constant0._Z6CR_GPUPfS_S_S_S_i:
	.zero		940


//--------------------- SYMBOLS --------------------------

	.type		.nv.reservedSmem.offset0,@object
	.size		.nv.reservedSmem.offset0,0x4
	.type		.nv.reservedSmem.cap,@object
	.size		.nv.reservedSmem.cap,0x4
